def matmul_kernel(
    a_ptr,
    b_ptr,
    c_ptr,
    M,
    N,
    K,
    stride_am,
    stride_ak,
    stride_bk,
    stride_bn,
    stride_cm,
    stride_cn,
    BLOCK_M: tl.constexpr,
    BLOCK_N: tl.constexpr,
    BLOCK_K: tl.constexpr,
    GROUP_M: tl.constexpr,
):
    pid = tl.program_id(axis=0)
    num_pid_m = tl.cdiv(M, BLOCK_M)
    num_pid_n = tl.cdiv(N, BLOCK_N)
    num_pid_in_group = GROUP_M * num_pid_n
    group_id = pid // num_pid_in_group
    first_pid_m = group_id * GROUP_M
    group_size_m = min(num_pid_m - first_pid_m, GROUP_M)
    pid_m = first_pid_m + ((pid % num_pid_in_group) % group_size_m)
    pid_n = (pid % num_pid_in_group) // group_size_m

    offs_am = (pid_m * BLOCK_M + tl.arange(0, BLOCK_M)) % M
    offs_bn = (pid_n * BLOCK_N + tl.arange(0, BLOCK_N)) % N
    offs_k = tl.arange(0, BLOCK_K)
    a_ptrs = a_ptr + offs_am[:, None] * stride_am + offs_k[None, :] * stride_ak
    b_ptrs = b_ptr + offs_k[:, None] * stride_bk + offs_bn[None, :] * stride_bn

    acc = tl.zeros((BLOCK_M, BLOCK_N), dtype=tl.float32)
    for kk in range(0, tl.cdiv(K, BLOCK_K)):
        a = tl.load(a_ptrs, mask=offs_k[None, :] < K - kk * BLOCK_K, other=0.0)
        b = tl.load(b_ptrs, mask=offs_k[:, None] < K - kk * BLOCK_K, other=0.0)
        acc = tl.dot(a, b, acc)
        a_ptrs += BLOCK_K * stride_ak
        b_ptrs += BLOCK_K * stride_bk

    c = acc.to(c_ptr.dtype.element_ty)
    offs_cm = pid_m * BLOCK_M + tl.arange(0, BLOCK_M)
    offs_cn = pid_n * BLOCK_N + tl.arange(0, BLOCK_N)
    c_ptrs = c_ptr + offs_cm[:, None] * stride_cm + offs_cn[None, :] * stride_cn
    mask = (offs_cm[:, None] < M) & (offs_cn[None, :] < N)
    tl.store(c_ptrs, c, mask=mask)

# config = {"BLOCK_K": 16, "BLOCK_M": 256, "BLOCK_N": 64, "GROUP_M": 8, "arch": "sm_100", "dtype": "bf16", "num_ctas": 1, "num_stages": 3, "num_warps": 4}
# arch = sm_100


// ===== COMPILED SASS (sm_100a) =====

	.target	sm_100a

	.elftype	@"ET_EXEC"


//--------------------- .note.nv.tkinfo           --------------------------
	.section	.note.nv.tkinfo,"",@"SHT_NOTE"
	.sectionflags	@"SHF_NOTE_NV_TKINFO"
	.tkinfo
        /*0018*/ 	.word	0x00000081
        /*0030*/ 	.string	""
        /*0030*/ 	.string	"ptxas-blackwell"
        /*0030*/ 	.string	"Cuda compilation tools, release 12.9, V12.9.86"
        /*0030*/ 	.string	"Build cuda_12.9.r12.9/compiler.36037853_0"
        /*0030*/ 	.string	"-v  -suppress-debug-info  -lineinfo  -arch sm_100a "



//--------------------- .note.nv.cuver            --------------------------
	.section	.note.nv.cuver,"",@"SHT_NOTE"
	.sectionflags	@"SHF_NOTE_NV_CUVER"
        /*0018*/ 	.short	0x0001
        /*001a*/ 	.short	0x0064
        /*001c*/ 	.short	0x0001
        /*001e*/ 	.short	0x0000
        /*0020*/ 	.short	0x0001
        /*0022*/ 	.short	0x0000


//--------------------- .nv.info                  --------------------------
	.section	.nv.info,"",@"SHT_CUDA_INFO"
	.align	4


	//----- nvinfo : EIATTR_REGCOUNT
	.align		4
        /*0000*/ 	.byte	0x04, 0x2f
        /*0002*/ 	.short	(.L_4 - .L_3)
	.align		4
.L_3:
        /*0004*/ 	.word	index@(matmul_kernel)
        /*0008*/ 	.word	0x00000096


	//----- nvinfo : EIATTR_FRAME_SIZE
	.align		4
.L_4:
        /*000c*/ 	.byte	0x04, 0x11
        /*000e*/ 	.short	(.L_6 - .L_5)
	.align		4
.L_5:
        /*0010*/ 	.word	index@($__internal_2_$__cuda_sm10x_tcgen05_guardrail_trap_unallocated_columns_being_dealloced)
        /*0014*/ 	.word	0x00000000


	//----- nvinfo : EIATTR_FRAME_SIZE
	.align		4
.L_6:
        /*0018*/ 	.byte	0x04, 0x11
        /*001a*/ 	.short	(.L_8 - .L_7)
	.align		4
.L_7:
        /*001c*/ 	.word	index@($__internal_1_$__cuda_sm10x_tcgen05_guardrail_trap_phase_invalid_during_alloc)
        /*0020*/ 	.word	0x00000000


	//----- nvinfo : EIATTR_FRAME_SIZE
	.align		4
.L_8:
        /*0024*/ 	.byte	0x04, 0x11
        /*0026*/ 	.short	(.L_10 - .L_9)
	.align		4
.L_9:
        /*0028*/ 	.word	index@($__internal_0_$__cuda_sm10x_tcgen05_guardrail_trap_col_being_dealloced_not_returned_by_alloc)
        /*002c*/ 	.word	0x00000000


	//----- nvinfo : EIATTR_FRAME_SIZE
	.align		4
.L_10:
        /*0030*/ 	.byte	0x04, 0x11
        /*0032*/ 	.short	(.L_12 - .L_11)
	.align		4
.L_11:
        /*0034*/ 	.word	index@(matmul_kernel)
        /*0038*/ 	.word	0x00000000


	//----- nvinfo : EIATTR_MIN_STACK_SIZE
	.align		4
.L_12:
        /*003c*/ 	.byte	0x04, 0x12
        /*003e*/ 	.short	(.L_14 - .L_13)
	.align		4
.L_13:
        /*0040*/ 	.word	index@(matmul_kernel)
        /*0044*/ 	.word	0x00000000
.L_14:


//--------------------- .nv.info.matmul_kernel    --------------------------
	.section	.nv.info.matmul_kernel,"",@"SHT_CUDA_INFO"
	.sectionflags	@""
	.align	4


	//----- nvinfo : EIATTR_CUDA_API_VERSION
	.align		4
        /*0000*/ 	.byte	0x04, 0x37
        /*0002*/ 	.short	(.L_16 - .L_15)
.L_15:
        /*0004*/ 	.word	0x00000081


	//----- nvinfo : EIATTR_KPARAM_INFO
	.align		4
.L_16:
        /*0008*/ 	.byte	0x04, 0x17
        /*000a*/ 	.short	(.L_18 - .L_17)
.L_17:
        /*000c*/ 	.word	0x00000000
        /*0010*/ 	.short	0x000d
        /*0012*/ 	.short	0x0048
        /*0014*/ 	.byte	0x00, 0xf4, 0x21, 0x00


	//----- nvinfo : EIATTR_KPARAM_INFO
	.align		4
.L_18:
        /*0018*/ 	.byte	0x04, 0x17
        /*001a*/ 	.short	(.L_20 - .L_19)
.L_19:
        /*001c*/ 	.word	0x00000000
        /*0020*/ 	.short	0x000c
        /*0022*/ 	.short	0x0040
        /*0024*/ 	.byte	0x00, 0xf4, 0x21, 0x00


	//----- nvinfo : EIATTR_KPARAM_INFO
	.align		4
.L_20:
        /*0028*/ 	.byte	0x04, 0x17
        /*002a*/ 	.short	(.L_22 - .L_21)
.L_21:
        /*002c*/ 	.word	0x00000000
        /*0030*/ 	.short	0x000b
        /*0032*/ 	.short	0x0038
        /*0034*/ 	.byte	0x00, 0xf0, 0x11, 0x00


	//----- nvinfo : EIATTR_KPARAM_INFO
	.align		4
.L_22:
        /*0038*/ 	.byte	0x04, 0x17
        /*003a*/ 	.short	(.L_24 - .L_23)
.L_23:
        /*003c*/ 	.word	0x00000000
        /*0040*/ 	.short	0x000a
        /*0042*/ 	.short	0x0034
        /*0044*/ 	.byte	0x00, 0xf0, 0x11, 0x00


	//----- nvinfo : EIATTR_KPARAM_INFO
	.align		4
.L_24:
        /*0048*/ 	.byte	0x04, 0x17
        /*004a*/ 	.short	(.L_26 - .L_25)
.L_25:
        /*004c*/ 	.word	0x00000000
        /*0050*/ 	.short	0x0009
        /*0052*/ 	.short	0x0030
        /*0054*/ 	.byte	0x00, 0xf0, 0x11, 0x00


	//----- nvinfo : EIATTR_KPARAM_INFO
	.align		4
.L_26:
        /*0058*/ 	.byte	0x04, 0x17
        /*005a*/ 	.short	(.L_28 - .L_27)
.L_27:
        /*005c*/ 	.word	0x00000000
        /*0060*/ 	.short	0x0008
        /*0062*/ 	.short	0x002c
        /*0064*/ 	.byte	0x00, 0xf0, 0x11, 0x00


	//----- nvinfo : EIATTR_KPARAM_INFO
	.align		4
.L_28:
        /*0068*/ 	.byte	0x04, 0x17
        /*006a*/ 	.short	(.L_30 - .L_29)
.L_29:
        /*006c*/ 	.word	0x00000000
        /*0070*/ 	.short	0x0007
        /*0072*/ 	.short	0x0028
        /*0074*/ 	.byte	0x00, 0xf0, 0x11, 0x00


	//----- nvinfo : EIATTR_KPARAM_INFO
	.align		4
.L_30:
        /*0078*/ 	.byte	0x04, 0x17
        /*007a*/ 	.short	(.L_32 - .L_31)
.L_31:
        /*007c*/ 	.word	0x00000000
        /*0080*/ 	.short	0x0006
        /*0082*/ 	.short	0x0024
        /*0084*/ 	.byte	0x00, 0xf0, 0x11, 0x00


	//----- nvinfo : EIATTR_KPARAM_INFO
	.align		4
.L_32:
        /*0088*/ 	.byte	0x04, 0x17
        /*008a*/ 	.short	(.L_34 - .L_33)
.L_33:
        /*008c*/ 	.word	0x00000000
        /*0090*/ 	.short	0x0005
        /*0092*/ 	.short	0x0020
        /*0094*/ 	.byte	0x00, 0xf0, 0x11, 0x00


	//----- nvinfo : EIATTR_KPARAM_INFO
	.align		4
.L_34:
        /*0098*/ 	.byte	0x04, 0x17
        /*009a*/ 	.short	(.L_36 - .L_35)
.L_35:
        /*009c*/ 	.word	0x00000000
        /*00a0*/ 	.short	0x0004
        /*00a2*/ 	.short	0x001c
        /*00a4*/ 	.byte	0x00, 0xf0, 0x11, 0x00


	//----- nvinfo : EIATTR_KPARAM_INFO
	.align		4
.L_36:
        /*00a8*/ 	.byte	0x04, 0x17
        /*00aa*/ 	.short	(.L_38 - .L_37)
.L_37:
        /*00ac*/ 	.word	0x00000000
        /*00b0*/ 	.short	0x0003
        /*00b2*/ 	.short	0x0018
        /*00b4*/ 	.byte	0x00, 0xf0, 0x11, 0x00


	//----- nvinfo : EIATTR_KPARAM_INFO
	.align		4
.L_38:
        /*00b8*/ 	.byte	0x04, 0x17
        /*00ba*/ 	.short	(.L_40 - .L_39)
.L_39:
        /*00bc*/ 	.word	0x00000000
        /*00c0*/ 	.short	0x0002
        /*00c2*/ 	.short	0x0010
        /*00c4*/ 	.byte	0x00, 0xf4, 0x21, 0x00


	//----- nvinfo : EIATTR_KPARAM_INFO
	.align		4
.L_40:
        /*00c8*/ 	.byte	0x04, 0x17
        /*00ca*/ 	.short	(.L_42 - .L_41)
.L_41:
        /*00cc*/ 	.word	0x00000000
        /*00d0*/ 	.short	0x0001
        /*00d2*/ 	.short	0x0008
        /*00d4*/ 	.byte	0x00, 0xf4, 0x21, 0x00


	//----- nvinfo : EIATTR_KPARAM_INFO
	.align		4
.L_42:
        /*00d8*/ 	.byte	0x04, 0x17
        /*00da*/ 	.short	(.L_44 - .L_43)
.L_43:
        /*00dc*/ 	.word	0x00000000
        /*00e0*/ 	.short	0x0000
        /*00e2*/ 	.short	0x0000
        /*00e4*/ 	.byte	0x00, 0xf4, 0x21, 0x00


	//----- nvinfo : EIATTR_AT_ENTRY_FRAGMENTS
	.align		4
.L_44:
        /*00e8*/ 	.byte	0x04, 0x4f
        /*00ea*/ 	.short	(.L_46 - .L_45)


	//   ....[0]....
.L_45:
        /*00ec*/ 	.word	0x00000004


	//----- nvinfo : EIATTR_RESERVED_SMEM_USED
	.align		4
.L_46:
        /*00f0*/ 	.byte	0x01, 0x41
	.zero		2


	//----- nvinfo : EIATTR_SPARSE_MMA_MASK
	.align		4
        /*00f4*/ 	.byte	0x03, 0x50
        /*00f6*/ 	.short	0x0000


	//----- nvinfo : EIATTR_TCGEN05_1CTA_USED
	.align		4
        /*00f8*/ 	.byte	0x01, 0x51
	.zero		2


	//----- nvinfo : EIATTR_MAXREG_COUNT
	.align		4
        /*00fc*/ 	.byte	0x03, 0x1b
        /*00fe*/ 	.short	0x00ff


	//----- nvinfo : EIATTR_NUM_BARRIERS
	.align		4
        /*0100*/ 	.byte	0x02, 0x4c
        /*0102*/ 	.byte	0x01
	.zero		1


	//----- nvinfo : EIATTR_INT_WARP_WIDE_INSTR_OFFSETS
	.align		4
        /*0104*/ 	.byte	0x04, 0x31
        /*0106*/ 	.short	(.L_48 - .L_47)


	//   ....[0]....
.L_47:
        /*0108*/ 	.word	0x00001320


	//   ....[1]....
        /*010c*/ 	.word	0x00001350


	//   ....[2]....
        /*0110*/ 	.word	0x00001fd0


	//   ....[3]....
        /*0114*/ 	.word	0x000062a0


	//   ....[4]....
        /*0118*/ 	.word	0x000062f0


	//----- nvinfo : EIATTR_COOP_GROUP_MASK_REGIDS
	.align		4
.L_48:
        /*011c*/ 	.byte	0x04, 0x29
        /*011e*/ 	.short	(.L_50 - .L_49)


	//   ....[0]....
.L_49:
        /*0120*/ 	.word	0xffffffff


	//   ....[1]....
        /*0124*/ 	.word	0xffffffff


	//   ....[2]....
        /*0128*/ 	.word	0xffffffff


	//   ....[3]....
        /*012c*/ 	.word	0xffffffff


	//----- nvinfo : EIATTR_COOP_GROUP_INSTR_OFFSETS
	.align		4
.L_50:
        /*0130*/ 	.byte	0x04, 0x28
        /*0132*/ 	.short	(.L_52 - .L_51)


	//   ....[0]....
.L_51:
        /*0134*/ 	.word	0x00000070


	//   ....[1]....
        /*0138*/ 	.word	0x00000330


	//   ....[2]....
        /*013c*/ 	.word	0x00006130


	//   ....[3]....
        /*0140*/ 	.word	0x000063a0


	//----- nvinfo : EIATTR_VRC_CTA_INIT_COUNT
	.align		4
.L_52:
        /*0144*/ 	.byte	0x02, 0x4a
        /*0146*/ 	.byte	0x80
	.zero		1


	//----- nvinfo : EIATTR_MBARRIER_INSTR_OFFSETS
	.align		4
        /*0148*/ 	.byte	0x04, 0x39
        /*014a*/ 	.short	(.L_54 - .L_53)


	//   ....[0]....
.L_53:
        /*014c*/ 	.word	0x00001460
        /*0150*/ 	.word	0x000000ff
        /*0154*/ 	.word	0x00000000
        /*0158*/ 	.short	0x0100
        /*015a*/ 	.byte	0x13
	.zero		1


	//   ....[1]....
        /*015c*/ 	.word	0x00002010
        /*0160*/ 	.word	0x000000ff
        /*0164*/ 	.word	0x00005008
        /*0168*/ 	.short	0x0100
        /*016a*/ 	.byte	0x09
	.zero		1


	//   ....[2]....
        /*016c*/ 	.word	0x00002690
        /*0170*/ 	.word	0x000000ff
        /*0174*/ 	.word	0x00000000
        /*0178*/ 	.short	0x010a
        /*017a*/ 	.byte	0x13
	.zero		1


	//   ....[3]....
        /*017c*/ 	.word	0x000033e0
        /*0180*/ 	.word	0x000000ff
        /*0184*/ 	.word	0x00000000
        /*0188*/ 	.short	0x010a
        /*018a*/ 	.byte	0x13
	.zero		1


	//   ....[4]....
        /*018c*/ 	.word	0x00003480
        /*0190*/ 	.word	0x000000ff
        /*0194*/ 	.word	0x00005000
        /*0198*/ 	.short	0x0108
        /*019a*/ 	.byte	0x09
	.zero		1


	//   ....[5]....
        /*019c*/ 	.word	0x00003530
        /*01a0*/ 	.word	0x000000ff
        /*01a4*/ 	.word	0x00005008
        /*01a8*/ 	.short	0x0108
        /*01aa*/ 	.byte	0x09
	.zero		1


	//   ....[6]....
        /*01ac*/ 	.word	0x000063c0
        /*01b0*/ 	.word	0x000000ff
        /*01b4*/ 	.word	0x00000000
        /*01b8*/ 	.short	0x010a
        /*01ba*/ 	.byte	0x13
	.zero		1


	//   ....[7]....
        /*01bc*/ 	.word	0x000063f0
        /*01c0*/ 	.word	0x000000ff
        /*01c4*/ 	.word	0x00000000
        /*01c8*/ 	.short	0x010a
        /*01ca*/ 	.byte	0x13
	.zero		1


	//----- nvinfo : EIATTR_NUM_MBARRIERS
	.align		4
.L_54:
        /*01cc*/ 	.byte	0x03, 0x38
        /*01ce*/ 	.short	0x0002


	//----- nvinfo : EIATTR_EXIT_INSTR_OFFSETS
	.align		4
        /*01d0*/ 	.byte	0x04, 0x1c
        /*01d2*/ 	.short	(.L_56 - .L_55)


	//   ....[0]....
.L_55:
        /*01d4*/ 	.word	0x000063b0


	//----- nvinfo : EIATTR_REQNTID
	.align		4
.L_56:
        /*01d8*/ 	.byte	0x04, 0x10
        /*01da*/ 	.short	(.L_58 - .L_57)
.L_57:
        /*01dc*/ 	.word	0x00000080
        /*01e0*/ 	.word	0x00000001
        /*01e4*/ 	.word	0x00000001


	//----- nvinfo : EIATTR_CRS_STACK_SIZE
	.align		4
.L_58:
        /*01e8*/ 	.byte	0x04, 0x1e
        /*01ea*/ 	.short	(.L_60 - .L_59)
.L_59:
        /*01ec*/ 	.word	0x00000000


	//----- nvinfo : EIATTR_CBANK_PARAM_SIZE
	.align		4
.L_60:
        /*01f0*/ 	.byte	0x03, 0x19
        /*01f2*/ 	.short	0x0050


	//----- nvinfo : EIATTR_PARAM_CBANK
	.align		4
        /*01f4*/ 	.byte	0x04, 0x0a
        /*01f6*/ 	.short	(.L_62 - .L_61)
	.align		4
.L_61:
        /*01f8*/ 	.word	index@(.nv.constant0.matmul_kernel)
        /*01fc*/ 	.short	0x0380
        /*01fe*/ 	.short	0x0050


	//----- nvinfo : EIATTR_SW_WAR
	.align		4
.L_62:
        /*0200*/ 	.byte	0x04, 0x36
        /*0202*/ 	.short	(.L_64 - .L_63)
.L_63:
        /*0204*/ 	.word	0x00000008
.L_64:


//--------------------- .nv.compat                --------------------------
	.section	.nv.compat,"",@"SHT_CUDA_COMPAT_INFO"
	.align	4
        /*0000*/ 	.byte	0x02, 0x02, 0x02, 0x00, 0x02, 0x05, 0x05, 0x00, 0x02, 0x03, 0x00, 0x00, 0x02, 0x06, 0x01, 0x00


//--------------------- .nv.callgraph             --------------------------
	.section	.nv.callgraph,"",@"SHT_CUDA_CALLGRAPH"
	.align	4
	.sectionentsize	8
	.align		4
        /*0000*/ 	.word	0x00000000
	.align		4
        /*0004*/ 	.word	0xffffffff
	.align		4
        /*0008*/ 	.word	0x00000000
	.align		4
        /*000c*/ 	.word	0xfffffffe
	.align		4
        /*0010*/ 	.word	0x00000000
	.align		4
        /*0014*/ 	.word	0xfffffffd
	.align		4
        /*0018*/ 	.word	0x00000000
	.align		4
        /*001c*/ 	.word	0xfffffffc


//--------------------- .text.matmul_kernel       --------------------------
	.section	.text.matmul_kernel,"ax",@progbits
	.align	128
        .global         matmul_kernel
        .type           matmul_kernel,@function
        .size           matmul_kernel,(.L_x_20 - matmul_kernel)
        .other          matmul_kernel,@"STO_CUDA_ENTRY STV_DEFAULT"
matmul_kernel:
.text.matmul_kernel:
[----:B------:R-:W0:Y:S01]  /*0000*/  LDC R1, c[0x0][0x37c] ;  /* 0x0000df00ff017b82 */ /* 0x000e220000000800 */
[----:B------:R-:W1:Y:S01]  /*0010*/  S2R R3, SR_TID.X ;  /* 0x0000000000037919 */ /* 0x000e620000002100 */
[----:B------:R-:W2:Y:S01]  /*0020*/  LDCU.64 UR22, c[0x0][0x358] ;  /* 0x00006b00ff1677ac */ /* 0x000ea20008000a00 */
[----:B-1----:R-:W-:-:S13]  /*0030*/  ISETP.GE.U32.AND P0, PT, R3, 0x20, PT ;  /* 0x000000200300780c */ /* 0x002fda0003f06070 */
[----:B------:R-:W-:Y:S02]  /*0040*/  VOTEU.ANY UP0, P0 ;  /* 0x0000000000ff7886 */ /* 0x000fe40000000100 */
[----:B0-2---:R-:W-:Y:S05]  /*0050*/  BRA.U UP0, `(.L_x_0) ;  /* 0x0000000100b87547 */ /* 0x005fea000b800000 */
[----:B------:R-:W0:Y:S01]  /*0060*/  S2UR UR6, SR_CgaCtaId ;  /* 0x00000000000679c3 */ /* 0x000e220000008800 */
[----:B------:R-:W-:Y:S01]  /*0070*/  NOP ;  /* 0x0000000000007918 */ /* 0x000fe20000000000 */
[----:B------:R-:W-:Y:S02]  /*0080*/  UMOV UR4, 0x40 ;  /* 0x0000004000047882 */ /* 0x000fe40000000000 */
[----:B0-----:R-:W-:-:S09]  /*0090*/  ULEA UR4, UR6, UR4, 0x18 ;  /* 0x0000000406047291 */ /* 0x001fd2000f8ec0ff */
[----:B------:R-:W0:Y:S01]  /*00a0*/  LDS.U8 R0, [UR4] ;  /* 0x00000004ff007984 */ /* 0x000e220008000000 */
[----:B------:R-:W-:Y:S02]  /*00b0*/  UMOV UR4, 0x400 ;  /* 0x0000040000047882 */ /* 0x000fe40000000000 */
[----:B------:R-:W-:Y:S01]  /*00c0*/  ULEA UR4, UR6, UR4, 0x18 ;  /* 0x0000000406047291 */ /* 0x000fe2000f8ec0ff */
[----:B0-----:R-:W-:-:S13]  /*00d0*/  ISETP.NE.AND P0, PT, R0, RZ, PT ;  /* 0x000000ff0000720c */ /* 0x001fda0003f05270 */
[----:B------:R-:W-:Y:S05]  /*00e0*/  @P0 BRA `(.L_x_1) ;  /* 0x00000000007c0947 */ /* 0x000fea0003800000 */
[----:B------:R-:W-:-:S13]  /*00f0*/  ELECT P0, URZ, PT ;  /* 0x0000000000ff782f */ /* 0x000fda0003800000 */
[----:B------:R-:W-:Y:S05]  /*0100*/  @!P0 BRA `(.L_x_2) ;  /* 0x0000000000848947 */ /* 0x000fea0003800000 */
[----:B------:R-:W-:Y:S01]  /*0110*/  UMOV UR5, 0x4 ;  /* 0x0000000400057882 */ /* 0x000fe20000000000 */
[----:B------:R-:W-:Y:S02]  /*0120*/  IMAD.MOV.U32 R7, RZ, RZ, 0x1 ;  /* 0x00000001ff077424 */ /* 0x000fe400078e00ff */
[----:B------:R-:W-:Y:S02]  /*0130*/  IMAD.MOV.U32 R5, RZ, RZ, 0xf ;  /* 0x0000000fff057424 */ /* 0x000fe400078e00ff */
[----:B------:R-:W-:Y:S04]  /*0140*/  DEPBAR.LE SB0, 0x36 ;  /* 0x00008d800000791a */ /* 0x000fe80000000000 */
[----:B------:R-:W0:Y:S02]  /*0150*/  UTCATOMSWS.FIND_AND_SET.ALIGN UP1, UR5, UR5 ;  /* 0x00000005000575e3 */ /* 0x000e240008020800 */
[----:B0-----:R-:W-:-:S04]  /*0160*/  PLOP3.LUT P0, PT, PT, PT, UP1, 0x80, 0x8 ;  /* 0x000000000008781c */ /* 0x001fc80003f0f018 */
[----:B------:R-:W-:-:S04]  /*0170*/  SEL R0, RZ, 0xffffffff, !P0 ;  /* 0xffffffffff007807 */ /* 0x000fc80004000000 */
[----:B------:R-:W-:Y:S01]  /*0180*/  ISETP.NE.AND P0, PT, R0, RZ, PT ;  /* 0x000000ff0000720c */ /* 0x000fe20003f05270 */
[----:B------:R-:W-:-:S12]  /*0190*/  IMAD.U32 R0, RZ, RZ, UR5 ;  /* 0x00000005ff007e24 */ /* 0x000fd8000f8e00ff */
[----:B------:R-:W-:Y:S05]  /*01a0*/  @P0 BRA `(.L_x_3) ;  /* 0x0000000000240947 */ /* 0x000fea0003800000 */
.L_x_4:
[----:B------:R-:W-:Y:S05]  /*01b0*/  NANOSLEEP 0x64 ;  /* 0x000000640000795d */ /* 0x000fea0003800000 */
[----:B------:R-:W-:-:S05]  /*01c0*/  UMOV UR5, 0x4 ;  /* 0x0000000400057882 */ /* 0x000fca0000000000 */
[----:B------:R-:W-:Y:S04]  /*01d0*/  DEPBAR.LE SB0, 0x36 ;  /* 0x00008d800000791a */ /* 0x000fe80000000000 */
[----:B------:R-:W0:Y:S02]  /*01e0*/  UTCATOMSWS.FIND_AND_SET.ALIGN UP1, UR5, UR5 ;  /* 0x00000005000575e3 */ /* 0x000e240008020800 */
[----:B0-----:R-:W-:-:S04]  /*01f0*/  PLOP3.LUT P0, PT, PT, PT, UP1, 0x80, 0x8 ;  /* 0x000000000008781c */ /* 0x001fc80003f0f018 */
[----:B------:R-:W-:-:S04]  /*0200*/  SEL R0, RZ, 0xffffffff, !P0 ;  /* 0xffffffffff007807 */ /* 0x000fc80004000000 */
[----:B------:R-:W-:Y:S01]  /*0210*/  ISETP.NE.AND P0, PT, R0, RZ, PT ;  /* 0x000000ff0000720c */ /* 0x000fe20003f05270 */
[----:B------:R-:W-:-:S12]  /*0220*/  IMAD.U32 R0, RZ, RZ, UR5 ;  /* 0x00000005ff007e24 */ /* 0x000fd8000f8e00ff */
[----:B------:R-:W-:Y:S05]  /*0230*/  @!P0 BRA `(.L_x_4) ;  /* 0xfffffffc00dc8947 */ /* 0x000fea000383ffff */
.L_x_3:
[C---:B------:R-:W-:Y:S01]  /*0240*/  VIADD R4, R0.reuse, 0x10 ;  /* 0x0000001000047836 */ /* 0x040fe20000000000 */
[----:B------:R-:W-:Y:S01]  /*0250*/  UMOV UR5, 0x50 ;  /* 0x0000005000057882 */ /* 0x000fe20000000000 */
[----:B------:R-:W-:Y:S01]  /*0260*/  SHF.L.U32 R2, R5, R0, RZ ;  /* 0x0000000005027219 */ /* 0x000fe200000006ff */
[----:B------:R-:W-:Y:S01]  /*0270*/  ULEA UR5, UR6, UR5, 0x18 ;  /* 0x0000000506057291 */ /* 0x000fe2000f8ec0ff */
[----:B------:R-:W-:Y:S01]  /*0280*/  IMAD.SHL.U32 R0, R0, 0x20, RZ ;  /* 0x0000002000007824 */ /* 0x000fe200078e00ff */
[----:B------:R-:W-:-:S04]  /*0290*/  SHF.L.U32 R5, R7, R4, RZ ;  /* 0x0000000407057219 */ /* 0x000fc800000006ff */
[----:B------:R-:W-:-:S05]  /*02a0*/  LOP3.LUT R2, R5, R2, RZ, 0xfc, !PT ;  /* 0x0000000205027212 */ /* 0x000fca00078efcff */
[----:B------:R0:W-:Y:S04]  /*02b0*/  ATOMS.OR RZ, [UR5], R2 ;  /* 0x00000002ffff798c */ /* 0x0001e8000b000005 */
[----:B------:R0:W-:Y:S01]  /*02c0*/  STS [UR4], R0 ;  /* 0x00000000ff007988 */ /* 0x0001e20008000804 */
[----:B------:R-:W-:Y:S05]  /*02d0*/  BRA `(.L_x_2) ;  /* 0x0000000000107947 */ /* 0x000fea0003800000 */
.L_x_1:
[----:B------:R-:W-:Y:S01]  /*02e0*/  IMAD.MOV.U32 R0, RZ, RZ, -0x1 ;  /* 0xffffffffff007424 */ /* 0x000fe200078e00ff */
[----:B------:R-:W-:-:S04]  /*02f0*/  MOV R4, 0x320 ;  /* 0x0000032000047802 */ /* 0x000fc80000000f00 */
[----:B------:R0:W-:Y:S03]  /*0300*/  STS [UR4], R0 ;  /* 0x00000000ff007988 */ /* 0x0001e60008000804 */
[----:B0-----:R-:W-:Y:S05]  /*0310*/  CALL.REL.NOINC `($__internal_1_$__cuda_sm10x_tcgen05_guardrail_trap_phase_invalid_during_alloc) ;  /* 0x00000060004c7944 */ /* 0x001fea0003c00000 */
.L_x_2:
[----:B------:R-:W-:Y:S05]  /*0320*/  WARPSYNC.ALL ;  /* 0x0000000000007948 */ /* 0x000fea0003800000 */
[----:B------:R-:W-:Y:S01]  /*0330*/  NOP ;  /* 0x0000000000007918 */ /* 0x000fe20000000000 */
.L_x_0:
[----:B------:R-:W1:Y:S01]  /*0340*/  LDC.64 R8, c[0x0][0x398] ;  /* 0x0000e600ff087b82 */ /* 0x000e620000000a00 */
[----:B------:R-:W2:Y:S01]  /*0350*/  S2R R7, SR_CTAID.X ;  /* 0x0000000000077919 */ /* 0x000ea20000002500 */
[----:B------:R-:W-:Y:S01]  /*0360*/  SHF.R.U32.HI R98, RZ, 0x5, R3 ;  /* 0x00000005ff627819 */ /* 0x000fe20000011603 */
[----:B------:R-:W-:Y:S01]  /*0370*/  UMOV UR9, 0x400 ;  /* 0x0000040000097882 */ /* 0x000fe20000000000 */
[----:B------:R-:W3:Y:S04]  /*0380*/  LDCU.128 UR12, c[0x0][0x380] ;  /* 0x00007000ff0c77ac */ /* 0x000ee80008000c00 */
[----:B------:R-:W4:Y:S01]  /*0390*/  S2UR UR4, SR_CgaCtaId ;  /* 0x00000000000479c3 */ /* 0x000f220000008800 */
[----:B------:R-:W-:Y:S01]  /*03a0*/  UMOV UR6, 0x1 ;  /* 0x0000000100067882 */ /* 0x000fe20000000000 */
[----:B01----:R-:W-:Y:S01]  /*03b0*/  VIADD R0, R9, 0x3f ;  /* 0x0000003f09007836 */ /* 0x003fe20000000000 */
[----:B------:R-:W-:-:S02]  /*03c0*/  IABS R20, R9 ;  /* 0x0000000900147213 */ /* 0x000fc40000000000 */
[----:B------:R-:W-:Y:S02]  /*03d0*/  IABS R19, R8 ;  /* 0x0000000800137213 */ /* 0x000fe40000000000 */
[----:B------:R-:W-:Y:S01]  /*03e0*/  SHF.R.S32.HI R5, RZ, 0x1f, R0 ;  /* 0x0000001fff057819 */ /* 0x000fe20000011400 */
[----:B----4-:R-:W-:-:S03]  /*03f0*/  ULEA UR9, UR4, UR9, 0x18 ;  /* 0x0000000904097291 */ /* 0x010fc6000f8ec0ff */
[----:B------:R-:W-:Y:S02]  /*0400*/  LEA.HI R5, R5, R0, RZ, 0x6 ;  /* 0x0000000005057211 */ /* 0x000fe400078f30ff */
[----:B--2---:R-:W-:Y:S02]  /*0410*/  IABS R10, R7 ;  /* 0x00000007000a7213 */ /* 0x004fe40000000000 */
[----:B------:R-:W-:-:S05]  /*0420*/  SHF.R.S32.HI R5, RZ, 0x6, R5 ;  /* 0x00000006ff057819 */ /* 0x000fca0000011405 */
[----:B------:R-:W-:-:S05]  /*0430*/  IMAD.SHL.U32 R2, R5, 0x8, RZ ;  /* 0x0000000805027824 */ /* 0x000fca00078e00ff */
[-C--:B------:R-:W-:Y:S02]  /*0440*/  IABS R11, R2.reuse ;  /* 0x00000002000b7213 */ /* 0x080fe40000000000 */
[----:B------:R-:W-:Y:S02]  /*0450*/  IABS R12, R2 ;  /* 0x00000002000c7213 */ /* 0x000fe40000000000 */
[----:B------:R-:W0:Y:S08]  /*0460*/  I2F.RP R0, R11 ;  /* 0x0000000b00007306 */ /* 0x000e300000209400 */
[----:B0-----:R-:W0:Y:S02]  /*0470*/  MUFU.RCP R0, R0 ;  /* 0x0000000000007308 */ /* 0x001e240000001000 */
[----:B0-----:R-:W-:-:S02]  /*0480*/  VIADD R4, R0, 0xffffffe ;  /* 0x0ffffffe00047836 */ /* 0x001fc40000000000 */
[----:B------:R-:W-:-:S04]  /*0490*/  IMAD.MOV R0, RZ, RZ, -R12 ;  /* 0x000000ffff007224 */ /* 0x000fc800078e0a0c */
[----:B------:R0:W1:Y:S02]  /*04a0*/  F2I.FTZ.U32.TRUNC.NTZ R5, R4 ;  /* 0x0000000400057305 */ /* 0x000064000021f000 */
[----:B0-----:R-:W-:Y:S02]  /*04b0*/  IMAD.MOV.U32 R4, RZ, RZ, RZ ;  /* 0x000000ffff047224 */ /* 0x001fe400078e00ff */
[----:B-1----:R-:W-:-:S04]  /*04c0*/  IMAD.MOV R6, RZ, RZ, -R5 ;  /* 0x000000ffff067224 */ /* 0x002fc800078e0a05 */
[----:B------:R-:W-:Y:S02]  /*04d0*/  IMAD R13, R6, R11, RZ ;  /* 0x0000000b060d7224 */ /* 0x000fe400078e02ff */
[----:B------:R-:W-:Y:S02]  /*04e0*/  IMAD.MOV.U32 R6, RZ, RZ, R10 ;  /* 0x000000ffff067224 */ /* 0x000fe400078e000a */
[----:B------:R-:W-:Y:S01]  /*04f0*/  IMAD.HI.U32 R5, R5, R13, R4 ;  /* 0x0000000d05057227 */ /* 0x000fe200078e0004 */
[----:B------:R-:W0:Y:S05]  /*0500*/  I2F.RP R10, R20 ;  /* 0x00000014000a7306 */ /* 0x000e2a0000209400 */
[----:B------:R-:W-:-:S04]  /*0510*/  IMAD.HI.U32 R5, R5, R6, RZ ;  /* 0x0000000605057227 */ /* 0x000fc800078e00ff */
[----:B------:R-:W-:Y:S01]  /*0520*/  IMAD R0, R5, R0, R6 ;  /* 0x0000000005007224 */ /* 0x000fe200078e0206 */
[----:B------:R-:W-:Y:S04]  /*0530*/  BAR.SYNC.DEFER_BLOCKING 0x0 ;  /* 0x0000000000007b1d */ /* 0x000fe80000010000 */
[----:B------:R-:W-:Y:S02]  /*0540*/  ISETP.GT.U32.AND P1, PT, R11, R0, PT ;  /* 0x000000000b00720c */ /* 0x000fe40003f24070 */
[----:B0-----:R-:W-:Y:S11]  /*0550*/  MUFU.RCP R10, R10 ;  /* 0x0000000a000a7308 */ /* 0x001ff60000001000 */
[----:B------:R-:W-:-:S02]  /*0560*/  @!P1 IMAD.IADD R0, R0, 0x1, -R11 ;  /* 0x0000000100009824 */ /* 0x000fc400078e0a0b */
[----:B------:R-:W-:Y:S01]  /*0570*/  @!P1 VIADD R5, R5, 0x1 ;  /* 0x0000000105059836 */ /* 0x000fe20000000000 */
[----:B------:R-:W-:Y:S02]  /*0580*/  ISETP.NE.AND P1, PT, R2, RZ, PT ;  /* 0x000000ff0200720c */ /* 0x000fe40003f25270 */
[----:B------:R-:W-:Y:S02]  /*0590*/  ISETP.GE.U32.AND P0, PT, R0, R11, PT ;  /* 0x0000000b0000720c */ /* 0x000fe40003f06070 */
[----:B------:R-:W-:-:S04]  /*05a0*/  LOP3.LUT R0, R7, R2, RZ, 0x3c, !PT ;  /* 0x0000000207007212 */ /* 0x000fc800078e3cff */
[----:B------:R-:W-:Y:S01]  /*05b0*/  ISETP.GE.AND P2, PT, R0, RZ, PT ;  /* 0x000000ff0000720c */ /* 0x000fe20003f46270 */
[----:B------:R-:W-:-:S06]  /*05c0*/  VIADD R0, R8, 0xff ;  /* 0x000000ff08007836 */ /* 0x000fcc0000000000 */
[----:B------:R-:W-:-:S04]  /*05d0*/  @P0 VIADD R5, R5, 0x1 ;  /* 0x0000000105050836 */ /* 0x000fc80000000000 */
[----:B------:R-:W-:Y:S01]  /*05e0*/  IMAD.MOV.U32 R4, RZ, RZ, R5 ;  /* 0x000000ffff047224 */ /* 0x000fe200078e0005 */
[----:B------:R-:W-:-:S03]  /*05f0*/  SHF.R.S32.HI R5, RZ, 0x1f, R0 ;  /* 0x0000001fff057819 */ /* 0x000fc60000011400 */
[----:B------:R-:W-:Y:S01]  /*0600*/  @!P2 IMAD.MOV R4, RZ, RZ, -R4 ;  /* 0x000000ffff04a224 */ /* 0x000fe200078e0a04 */
[----:B------:R-:W-:Y:S02]  /*0610*/  @!P1 LOP3.LUT R4, RZ, R2, RZ, 0x33, !PT ;  /* 0x00000002ff049212 */ /* 0x000fe400078e33ff */
[----:B------:R-:W-:-:S03]  /*0620*/  LEA.HI R5, R5, R0, RZ, 0x8 ;  /* 0x0000000005057211 */ /* 0x000fc600078f40ff */
[----:B------:R-:W-:Y:S02]  /*0630*/  IMAD.SHL.U32 R12, R4, 0x8, RZ ;  /* 0x00000008040c7824 */ /* 0x000fe400078e00ff */
[----:B------:R-:W-:-:S03]  /*0640*/  IMAD.MOV R4, RZ, RZ, -R4 ;  /* 0x000000ffff047224 */ /* 0x000fc600078e0a04 */
[----:B------:R-:W-:Y:S01]  /*0650*/  LEA.HI.SX32 R5, R5, -R12, 0x18 ;  /* 0x8000000c05057211 */ /* 0x000fe200078fc2ff */
[----:B------:R-:W-:Y:S02]  /*0660*/  IMAD R14, R2, R4, R7 ;  /* 0x00000004020e7224 */ /* 0x000fe400078e0207 */
[----:B------:R-:W-:Y:S01]  /*0670*/  IMAD.MOV.U32 R4, RZ, RZ, RZ ;  /* 0x000000ffff047224 */ /* 0x000fe200078e00ff */
[----:B------:R-:W-:Y:S02]  /*0680*/  VIMNMX R13, PT, PT, R5, 0x8, PT ;  /* 0x00000008050d7848 */ /* 0x000fe40003fe0100 */
[----:B------:R-:W-:Y:S02]  /*0690*/  IABS R2, R14 ;  /* 0x0000000e00027213 */ /* 0x000fe40000000000 */
[----:B------:R-:W-:-:S04]  /*06a0*/  IABS R11, R13 ;  /* 0x0000000d000b7213 */ /* 0x000fc80000000000 */
[----:B------:R-:W0:Y:S08]  /*06b0*/  I2F.RP R0, R11 ;  /* 0x0000000b00007306 */ /* 0x000e300000209400 */
[----:B0-----:R-:W0:Y:S02]  /*06c0*/  MUFU.RCP R0, R0 ;  /* 0x0000000000007308 */ /* 0x001e240000001000 */
[----:B0-----:R-:W-:-:S06]  /*06d0*/  VIADD R5, R0, 0xffffffe ;  /* 0x0ffffffe00057836 */ /* 0x001fcc0000000000 */
[----:B------:R-:W0:Y:S02]  /*06e0*/  F2I.FTZ.U32.TRUNC.NTZ R5, R5 ;  /* 0x0000000500057305 */ /* 0x000e24000021f000 */
[----:B0-----:R-:W-:-:S04]  /*06f0*/  IMAD.MOV R6, RZ, RZ, -R5 ;  /* 0x000000ffff067224 */ /* 0x001fc800078e0a05 */
[----:B------:R-:W-:Y:S01]  /*0700*/  IMAD R7, R6, R11, RZ ;  /* 0x0000000b06077224 */ /* 0x000fe200078e02ff */
[----:B------:R-:W-:-:S03]  /*0710*/  IABS R6, R13 ;  /* 0x0000000d00067213 */ /* 0x000fc60000000000 */
[----:B------:R-:W-:-:S04]  /*0720*/  IMAD.HI.U32 R4, R5, R7, R4 ;  /* 0x0000000705047227 */ /* 0x000fc800078e0004 */
[----:B------:R-:W-:Y:S02]  /*0730*/  IMAD.MOV.U32 R5, RZ, RZ, R2 ;  /* 0x000000ffff057224 */ /* 0x000fe400078e0002 */
[----:B------:R-:W-:Y:S01]  /*0740*/  IMAD.MOV R0, RZ, RZ, -R6 ;  /* 0x000000ffff007224 */ /* 0x000fe200078e0a06 */
[----:B------:R-:W0:Y:S01]  /*0750*/  I2F.RP R2, R19 ;  /* 0x0000001300027306 */ /* 0x000e220000209400 */
[----:B------:R-:W-:-:S04]  /*0760*/  IMAD.HI.U32 R4, R4, R5, RZ ;  /* 0x0000000504047227 */ /* 0x000fc800078e00ff */
[----:B------:R-:W-:Y:S02]  /*0770*/  IMAD R0, R4, R0, R5 ;  /* 0x0000000004007224 */ /* 0x000fe400078e0205 */
[----:B------:R-:W-:-:S03]  /*0780*/  VIADD R6, R10, 0xffffffe ;  /* 0x0ffffffe0a067836 */ /* 0x000fc60000000000 */
[----:B------:R-:W-:Y:S01]  /*0790*/  ISETP.GT.U32.AND P1, PT, R11, R0, PT ;  /* 0x000000000b00720c */ /* 0x000fe20003f24070 */
[----:B------:R1:W2:Y:S08]  /*07a0*/  F2I.FTZ.U32.TRUNC.NTZ R7, R6 ;  /* 0x0000000600077305 */ /* 0x0002b0000021f000 */
[----:B0-----:R-:W0:Y:S01]  /*07b0*/  MUFU.RCP R2, R2 ;  /* 0x0000000200027308 */ /* 0x001e220000001000 */
[----:B-1----:R-:W-:-:S03]  /*07c0*/  IMAD.MOV.U32 R6, RZ, RZ, RZ ;  /* 0x000000ffff067224 */ /* 0x002fc600078e00ff */
[----:B------:R-:W-:Y:S02]  /*07d0*/  @!P1 IMAD.IADD R0, R0, 0x1, -R11 ;  /* 0x0000000100009824 */ /* 0x000fe400078e0a0b */
[----:B------:R-:W-:Y:S01]  /*07e0*/  @!P1 VIADD R4, R4, 0x1 ;  /* 0x0000000104049836 */ /* 0x000fe20000000000 */
[----:B------:R-:W-:Y:S01]  /*07f0*/  ISETP.NE.AND P1, PT, R13, RZ, PT ;  /* 0x000000ff0d00720c */ /* 0x000fe20003f25270 */
[----:B--2---:R-:W-:Y:S01]  /*0800*/  IMAD.MOV R15, RZ, RZ, -R7 ;  /* 0x000000ffff0f7224 */ /* 0x004fe200078e0a07 */
[----:B------:R-:W-:Y:S02]  /*0810*/  ISETP.GE.U32.AND P0, PT, R0, R11, PT ;  /* 0x0000000b0000720c */ /* 0x000fe40003f06070 */
[----:B------:R-:W-:Y:S01]  /*0820*/  LOP3.LUT R0, R14, R13, RZ, 0x3c, !PT ;  /* 0x0000000d0e007212 */ /* 0x000fe200078e3cff */
[----:B------:R-:W-:Y:S01]  /*0830*/  IMAD R15, R15, R20, RZ ;  /* 0x000000140f0f7224 */ /* 0x000fe200078e02ff */
[----:B------:R-:W-:Y:S02]  /*0840*/  SHF.R.U32.HI R11, RZ, 0x4, R3 ;  /* 0x00000004ff0b7819 */ /* 0x000fe40000011603 */
[----:B------:R-:W-:Y:S01]  /*0850*/  ISETP.GE.AND P2, PT, R0, RZ, PT ;  /* 0x000000ff0000720c */ /* 0x000fe20003f46270 */
[----:B------:R-:W-:Y:S01]  /*0860*/  IMAD.HI.U32 R6, R7, R15, R6 ;  /* 0x0000000f07067227 */ /* 0x000fe200078e0006 */
[----:B------:R-:W-:-:S03]  /*0870*/  SGXT.U32 R11, R11, 0x3 ;  /* 0x000000030b0b781a */ /* 0x000fc60000000000 */
[----:B0-----:R-:W-:Y:S02]  /*0880*/  VIADD R5, R2, 0xffffffe ;  /* 0x0ffffffe02057836 */ /* 0x001fe40000000000 */
[----:B------:R-:W-:-:S04]  /*0890*/  @P0 VIADD R4, R4, 0x1 ;  /* 0x0000000104040836 */ /* 0x000fc80000000000 */
[----:B------:R-:W0:Y:S02]  /*08a0*/  F2I.FTZ.U32.TRUNC.NTZ R5, R5 ;  /* 0x0000000500057305 */ /* 0x000e24000021f000 */
[----:B------:R-:W-:Y:S01]  /*08b0*/  @!P2 IMAD.MOV R4, RZ, RZ, -R4 ;  /* 0x000000ffff04a224 */ /* 0x000fe200078e0a04 */
[----:B------:R-:W-:-:S05]  /*08c0*/  @!P1 LOP3.LUT R4, RZ, R13, RZ, 0x33, !PT ;  /* 0x0000000dff049212 */ /* 0x000fca00078e33ff */
[----:B------:R-:W-:Y:S02]  /*08d0*/  IMAD.SHL.U32 R2, R4, 0x40, RZ ;  /* 0x0000004004027824 */ /* 0x000fe400078e00ff */
[----:B------:R-:W-:Y:S02]  /*08e0*/  IMAD.MOV R0, RZ, RZ, -R4 ;  /* 0x000000ffff007224 */ /* 0x000fe400078e0a04 */
[----:B------:R-:W-:Y:S01]  /*08f0*/  IMAD.MOV.U32 R4, RZ, RZ, RZ ;  /* 0x000000ffff047224 */ /* 0x000fe200078e00ff */
[----:B------:R-:W-:Y:S01]  /*0900*/  LOP3.LUT R11, R2, R11, RZ, 0xfc, !PT ;  /* 0x0000000b020b7212 */ /* 0x000fe200078efcff */
[----:B------:R-:W-:Y:S02]  /*0910*/  IMAD R0, R13, R0, R14 ;  /* 0x000000000d007224 */ /* 0x000fe400078e020e */
[----:B0-----:R-:W-:Y:S01]  /*0920*/  IMAD.MOV R10, RZ, RZ, -R5 ;  /* 0x000000ffff0a7224 */ /* 0x001fe200078e0a05 */
[C---:B------:R-:W-:Y:S01]  /*0930*/  LOP3.LUT R26, R11.reuse, 0x8, RZ, 0xfc, !PT ;  /* 0x000000080b1a7812 */ /* 0x040fe200078efcff */
[----:B------:R-:W-:Y:S01]  /*0940*/  IMAD.IADD R0, R12, 0x1, R0 ;  /* 0x000000010c007824 */ /* 0x000fe200078e0200 */
[----:B------:R-:W-:Y:S01]  /*0950*/  LOP3.LUT R27, R11, 0x10, RZ, 0xfc, !PT ;  /* 0x000000100b1b7812 */ /* 0x000fe200078efcff */
[----:B------:R-:W-:Y:S01]  /*0960*/  IMAD R13, R10, R19, RZ ;  /* 0x000000130a0d7224 */ /* 0x000fe200078e02ff */
[----:B------:R-:W-:-:S02]  /*0970*/  IABS R15, R11 ;  /* 0x0000000b000f7213 */ /* 0x000fc40000000000 */
[----:B------:R-:W-:Y:S01]  /*0980*/  LOP3.LUT R28, R11, 0x18, RZ, 0xfc, !PT ;  /* 0x000000180b1c7812 */ /* 0x000fe200078efcff */
[----:B------:R-:W-:Y:S01]  /*0990*/  IMAD.HI.U32 R4, R5, R13, R4 ;  /* 0x0000000d05047227 */ /* 0x000fe200078e0004 */
[----:B------:R-:W-:Y:S02]  /*09a0*/  IABS R17, R26 ;  /* 0x0000001a00117213 */ /* 0x000fe40000000000 */
[----:B------:R-:W-:Y:S01]  /*09b0*/  IABS R21, R27 ;  /* 0x0000001b00157213 */ /* 0x000fe20000000000 */
[C---:B------:R-:W-:Y:S01]  /*09c0*/  IMAD.HI.U32 R7, R6.reuse, R15, RZ ;  /* 0x0000000f06077227 */ /* 0x040fe200078e00ff */
[----:B------:R-:W-:Y:S02]  /*09d0*/  IABS R23, R28 ;  /* 0x0000001c00177213 */ /* 0x000fe40000000000 */
[----:B------:R-:W-:Y:S01]  /*09e0*/  LOP3.LUT R5, R3, 0x7f, RZ, 0xc0, !PT ;  /* 0x0000007f03057812 */ /* 0x000fe200078ec0ff */
[----:B------:R-:W-:Y:S01]  /*09f0*/  IMAD.HI.U32 R10, R6, R17, RZ ;  /* 0x00000011060a7227 */ /* 0x000fe200078e00ff */
[----:B------:R-:W-:-:S02]  /*0a00*/  LOP3.LUT R29, R11, 0x20, RZ, 0xfc, !PT ;  /* 0x000000200b1d7812 */ /* 0x000fc400078efcff */
[----:B------:R-:W-:Y:S01]  /*0a10*/  ISETP.NE.U32.AND P2, PT, R5, RZ, PT ;  /* 0x000000ff0500720c */ /* 0x000fe20003f45070 */
[C---:B------:R-:W-:Y:S01]  /*0a20*/  IMAD.HI.U32 R12, R6.reuse, R21, RZ ;  /* 0x00000015060c7227 */ /* 0x040fe200078e00ff */
[C---:B------:R-:W-:Y:S02]  /*0a30*/  LOP3.LUT R31, R11.reuse, 0x30, RZ, 0xfc, !PT ;  /* 0x000000300b1f7812 */ /* 0x040fe400078efcff */
[----:B------:R-:W-:Y:S01]  /*0a40*/  LOP3.LUT R30, R11, 0x28, RZ, 0xfc, !PT ;  /* 0x000000280b1e7812 */ /* 0x000fe200078efcff */
[----:B------:R-:W-:Y:S02]  /*0a50*/  IMAD.MOV R7, RZ, RZ, -R7 ;  /* 0x000000ffff077224 */ /* 0x000fe400078e0a07 */
[----:B------:R-:W-:-:S04]  /*0a60*/  IMAD.HI.U32 R13, R6, R23, RZ ;  /* 0x00000017060d7227 */ /* 0x000fc800078e00ff */
[----:B------:R-:W-:Y:S02]  /*0a70*/  IMAD.MOV R10, RZ, RZ, -R10 ;  /* 0x000000ffff0a7224 */ /* 0x000fe400078e0a0a */
[----:B------:R-:W-:Y:S02]  /*0a80*/  IMAD.MOV R14, RZ, RZ, -R12 ;  /* 0x000000ffff0e7224 */ /* 0x000fe400078e0a0c */
[----:B------:R-:W-:Y:S02]  /*0a90*/  IMAD R7, R20, R7, R15 ;  /* 0x0000000714077224 */ /* 0x000fe400078e020f */
[----:B------:R-:W-:Y:S02]  /*0aa0*/  IMAD.MOV R16, RZ, RZ, -R13 ;  /* 0x000000ffff107224 */ /* 0x000fe400078e0a0d */
[----:B------:R-:W-:Y:S01]  /*0ab0*/  IMAD R0, R0, 0x100, R5 ;  /* 0x0000010000007824 */ /* 0x000fe200078e0205 */
[----:B------:R-:W-:Y:S01]  /*0ac0*/  LEA.HI R5, R3, R2, RZ, 0x1c ;  /* 0x0000000203057211 */ /* 0x000fe200078fe0ff */
[C---:B------:R-:W-:Y:S01]  /*0ad0*/  IMAD R12, R20.reuse, R10, R17 ;  /* 0x0000000a140c7224 */ /* 0x040fe200078e0211 */
[----:B------:R-:W-:Y:S01]  /*0ae0*/  IABS R17, R29 ;  /* 0x0000001d00117213 */ /* 0x000fe20000000000 */
[C---:B------:R-:W-:Y:S01]  /*0af0*/  IMAD R13, R20.reuse, R14, R21 ;  /* 0x0000000e140d7224 */ /* 0x040fe200078e0215 */
[C---:B------:R-:W-:Y:S01]  /*0b00*/  ISETP.GT.U32.AND P0, PT, R20.reuse, R7, PT ;  /* 0x000000071400720c */ /* 0x040fe20003f04070 */
[C---:B------:R-:W-:Y:S01]  /*0b10*/  IMAD R14, R20.reuse, R16, R23 ;  /* 0x00000010140e7224 */ /* 0x040fe200078e0217 */
[----:B------:R-:W-:Y:S01]  /*0b20*/  IABS R23, R31 ;  /* 0x0000001f00177213 */ /* 0x000fe20000000000 */
[----:B------:R-:W-:Y:S01]  /*0b30*/  VIADD R22, R5, 0x38 ;  /* 0x0000003805167836 */ /* 0x000fe20000000000 */
[----:B------:R-:W-:Y:S01]  /*0b40*/  ISETP.GT.U32.AND P1, PT, R20, R12, PT ;  /* 0x0000000c1400720c */ /* 0x000fe20003f24070 */
[----:B------:R-:W-:Y:S01]  /*0b50*/  IMAD.HI.U32 R5, R6, R17, RZ ;  /* 0x0000001106057227 */ /* 0x000fe200078e00ff */
[----:B------:R-:W-:-:S02]  /*0b60*/  ISETP.GT.U32.AND P3, PT, R20, R13, PT ;  /* 0x0000000d1400720c */ /* 0x000fc40003f64070 */
[----:B------:R-:W-:Y:S01]  /*0b70*/  IABS R21, R30 ;  /* 0x0000001e00157213 */ /* 0x000fe20000000000 */
[----:B------:R-:W-:Y:S01]  /*0b80*/  IMAD.HI.U32 R15, R6, R23, RZ ;  /* 0x00000017060f7227 */ /* 0x000fe200078e00ff */
[----:B------:R-:W-:Y:S02]  /*0b90*/  IABS R25, R22 ;  /* 0x0000001600197213 */ /* 0x000fe40000000000 */
[----:B------:R-:W-:Y:S01]  /*0ba0*/  IABS R24, R0 ;  /* 0x0000000000187213 */ /* 0x000fe20000000000 */
[----:B------:R-:W-:Y:S01]  /*0bb0*/  IMAD.MOV R5, RZ, RZ, -R5 ;  /* 0x000000ffff057224 */ /* 0x000fe200078e0a05 */
[C---:B------:R-:W-:Y:S01]  /*0bc0*/  ISETP.GT.U32.AND P5, PT, R20.reuse, R14, PT ;  /* 0x0000000e1400720c */ /* 0x040fe20003fa4070 */
[----:B------:R-:W-:Y:S02]  /*0bd0*/  IMAD.MOV R18, RZ, RZ, -R15 ;  /* 0x000000ffff127224 */ /* 0x000fe400078e0a0f */
[----:B------:R-:W-:Y:S02]  /*0be0*/  IMAD R15, R20, R5, R17 ;  /* 0x00000005140f7224 */ /* 0x000fe400078e0211 */
[----:B------:R-:W-:-:S02]  /*0bf0*/  @!P0 IMAD.IADD R7, R7, 0x1, -R20 ;  /* 0x0000000107078824 */ /* 0x000fc400078e0a14 */
[----:B------:R-:W-:Y:S01]  /*0c00*/  IMAD.HI.U32 R10, R6, R21, RZ ;  /* 0x00000015060a7227 */ /* 0x000fe200078e00ff */
[C---:B------:R-:W-:Y:S02]  /*0c10*/  ISETP.GT.U32.AND P0, PT, R20.reuse, R15, PT ;  /* 0x0000000f1400720c */ /* 0x040fe40003f04070 */
[----:B------:R-:W-:Y:S01]  /*0c20*/  ISETP.GT.U32.AND P4, PT, R20, R7, PT ;  /* 0x000000071400720c */ /* 0x000fe20003f84070 */
[----:B------:R-:W-:-:S04]  /*0c30*/  IMAD.HI.U32 R6, R6, R25, RZ ;  /* 0x0000001906067227 */ /* 0x000fc800078e00ff */
[--C-:B------:R-:W-:Y:S02]  /*0c40*/  @!P1 IMAD.IADD R12, R12, 0x1, -R20.reuse ;  /* 0x000000010c0c9824 */ /* 0x100fe400078e0a14 */
[----:B------:R-:W-:Y:S02]  /*0c50*/  @!P3 IMAD.IADD R13, R13, 0x1, -R20 ;  /* 0x000000010d0db824 */ /* 0x000fe400078e0a14 */
[----:B------:R-:W-:Y:S01]  /*0c60*/  IMAD.MOV R16, RZ, RZ, -R10 ;  /* 0x000000ffff107224 */ /* 0x000fe200078e0a0a */
[C---:B------:R-:W-:Y:S01]  /*0c70*/  ISETP.GT.U32.AND P6, PT, R20.reuse, R12, PT ;  /* 0x0000000c1400720c */ /* 0x040fe20003fc4070 */
[----:B------:R-:W-:Y:S01]  /*0c80*/  IMAD.MOV.U32 R10, RZ, RZ, R24 ;  /* 0x000000ffff0a7224 */ /* 0x000fe200078e0018 */
[----:B------:R-:W-:Y:S01]  /*0c90*/  ISETP.GT.U32.AND P1, PT, R20, R13, PT ;  /* 0x0000000d1400720c */ /* 0x000fe20003f24070 */
[----:B------:R-:W-:Y:S02]  /*0ca0*/  IMAD.MOV R6, RZ, RZ, -R6 ;  /* 0x000000ffff067224 */ /* 0x000fe400078e0a06 */
[----:B------:R-:W-:-:S02]  /*0cb0*/  VIADD R132, R0, 0x80 ;  /* 0x0000008000847836 */ /* 0x000fc40000000000 */
[C---:B------:R-:W-:Y:S02]  /*0cc0*/  IMAD R17, R20.reuse, R18, R23 ;  /* 0x0000001214117224 */ /* 0x040fe400078e0217 */
[----:B------:R-:W-:Y:S02]  /*0cd0*/  IMAD R16, R20, R16, R21 ;  /* 0x0000001014107224 */ /* 0x000fe400078e0215 */
[----:B------:R-:W-:Y:S01]  /*0ce0*/  IMAD.HI.U32 R5, R4, R10, RZ ;  /* 0x0000000a04057227 */ /* 0x000fe200078e00ff */
[----:B------:R-:W0:Y:S02]  /*0cf0*/  LDS R21, [UR9] ;  /* 0x00000009ff157984 */ /* 0x000e240008000800 */
[C---:B------:R-:W-:Y:S01]  /*0d00*/  ISETP.GT.U32.AND P3, PT, R20.reuse, R16, PT ;  /* 0x000000101400720c */ /* 0x040fe20003f64070 */
[----:B------:R-:W-:Y:S01]  /*0d10*/  IMAD R18, R20, R6, R25 ;  /* 0x0000000614127224 */ /* 0x000fe200078e0219 */
[----:B------:R-:W-:Y:S01]  /*0d20*/  IABS R6, R132 ;  /* 0x0000008400067213 */ /* 0x000fe20000000000 */
[----:B------:R-:W-:-:S02]  /*0d30*/  IMAD.MOV R5, RZ, RZ, -R5 ;  /* 0x000000ffff057224 */ /* 0x000fc400078e0a05 */
[----:B------:R-:W-:Y:S02]  /*0d40*/  @!P5 IMAD.IADD R14, R14, 0x1, -R20 ;  /* 0x000000010e0ed824 */ /* 0x000fe400078e0a14 */
[----:B------:R-:W-:-:S03]  /*0d50*/  IMAD.HI.U32 R4, R4, R6, RZ ;  /* 0x0000000604047227 */ /* 0x000fc600078e00ff */
[C---:B------:R-:W-:Y:S01]  /*0d60*/  ISETP.GT.U32.AND P5, PT, R20.reuse, R14, PT ;  /* 0x0000000e1400720c */ /* 0x040fe20003fa4070 */
[----:B------:R-:W-:Y:S01]  /*0d70*/  @!P0 IMAD.IADD R15, R15, 0x1, -R20 ;  /* 0x000000010f0f8824 */ /* 0x000fe200078e0a14 */
[C---:B------:R-:W-:Y:S01]  /*0d80*/  ISETP.GT.U32.AND P0, PT, R20.reuse, R18, PT ;  /* 0x000000121400720c */ /* 0x040fe20003f04070 */
[----:B------:R-:W-:Y:S02]  /*0d90*/  IMAD R5, R19, R5, R10 ;  /* 0x0000000513057224 */ /* 0x000fe400078e020a */
[----:B------:R-:W-:Y:S01]  /*0da0*/  @!P4 IMAD.IADD R7, R7, 0x1, -R20 ;  /* 0x000000010707c824 */ /* 0x000fe200078e0a14 */
[----:B------:R-:W-:Y:S01]  /*0db0*/  ISETP.GT.U32.AND P4, PT, R20, R17, PT ;  /* 0x000000111400720c */ /* 0x000fe20003f84070 */
[----:B------:R-:W-:Y:S02]  /*0dc0*/  IMAD.MOV R4, RZ, RZ, -R4 ;  /* 0x000000ffff047224 */ /* 0x000fe400078e0a04 */
[--C-:B------:R-:W-:Y:S01]  /*0dd0*/  @!P6 IMAD.IADD R12, R12, 0x1, -R20.reuse ;  /* 0x000000010c0ce824 */ /* 0x100fe200078e0a14 */
[----:B------:R-:W-:Y:S01]  /*0de0*/  ISETP.GT.U32.AND P6, PT, R20, R15, PT ;  /* 0x0000000f1400720c */ /* 0x000fe20003fc4070 */
[----:B------:R-:W-:Y:S01]  /*0df0*/  @!P1 IMAD.IADD R13, R13, 0x1, -R20 ;  /* 0x000000010d0d9824 */ /* 0x000fe200078e0a14 */
[C---:B------:R-:W-:Y:S01]  /*0e00*/  ISETP.GT.U32.AND P1, PT, R19.reuse, R5, PT ;  /* 0x000000051300720c */ /* 0x040fe20003f24070 */
[----:B------:R-:W-:-:S02]  /*0e10*/  IMAD R4, R19, R4, R6 ;  /* 0x0000000413047224 */ /* 0x000fc400078e0206 */
[--C-:B------:R-:W-:Y:S02]  /*0e20*/  @!P3 IMAD.IADD R16, R16, 0x1, -R20.reuse ;  /* 0x000000011010b824 */ /* 0x100fe400078e0a14 */
[--C-:B------:R-:W-:Y:S01]  /*0e30*/  @!P5 IMAD.IADD R14, R14, 0x1, -R20.reuse ;  /* 0x000000010e0ed824 */ /* 0x100fe200078e0a14 */
[----:B------:R-:W-:Y:S01]  /*0e40*/  ISETP.GT.U32.AND P3, PT, R19, R4, PT ;  /* 0x000000041300720c */ /* 0x000fe20003f64070 */
[--C-:B------:R-:W-:Y:S01]  /*0e50*/  @!P4 IMAD.IADD R17, R17, 0x1, -R20.reuse ;  /* 0x000000011111c824 */ /* 0x100fe200078e0a14 */
[----:B------:R-:W-:Y:S01]  /*0e60*/  ISETP.GE.AND P5, PT, R11, RZ, PT ;  /* 0x000000ff0b00720c */ /* 0x000fe20003fa6270 */
[--C-:B------:R-:W-:Y:S01]  /*0e70*/  @!P0 IMAD.IADD R18, R18, 0x1, -R20.reuse ;  /* 0x0000000112128824 */ /* 0x100fe200078e0a14 */
[----:B------:R-:W-:Y:S01]  /*0e80*/  ISETP.GE.AND P4, PT, R26, RZ, PT ;  /* 0x000000ff1a00720c */ /* 0x000fe20003f86270 */
[----:B------:R-:W-:Y:S01]  /*0e90*/  @!P6 IMAD.IADD R15, R15, 0x1, -R20 ;  /* 0x000000010f0fe824 */ /* 0x000fe200078e0a14 */
[C---:B------:R-:W-:Y:S01]  /*0ea0*/  ISETP.GT.U32.AND P6, PT, R20.reuse, R16, PT ;  /* 0x000000101400720c */ /* 0x040fe20003fc4070 */
[----:B------:R-:W-:Y:S01]  /*0eb0*/  @!P1 IMAD.IADD R5, R5, 0x1, -R19 ;  /* 0x0000000105059824 */ /* 0x000fe200078e0a13 */
[----:B------:R-:W-:Y:S01]  /*0ec0*/  ISETP.GT.U32.AND P1, PT, R20, R18, PT ;  /* 0x000000121400720c */ /* 0x000fe20003f24070 */
[----:B------:R-:W-:Y:S01]  /*0ed0*/  IMAD.SHL.U32 R6, R98, 0x200000, RZ ;  /* 0x0020000062067824 */ /* 0x000fe200078e00ff */
[----:B------:R-:W-:Y:S01]  /*0ee0*/  ISETP.GT.U32.AND P0, PT, R20, R17, PT ;  /* 0x000000111400720c */ /* 0x000fe20003f04070 */
[----:B------:R-:W-:Y:S01]  /*0ef0*/  IMAD.MOV.U32 R10, RZ, RZ, R7 ;  /* 0x000000ffff0a7224 */ /* 0x000fe200078e0007 */
[----:B0-----:R-:W-:Y:S01]  /*0f00*/  R2UR UR8, R21 ;  /* 0x00000000150872ca */ /* 0x001fe200000e0000 */
[----:B------:R-:W-:Y:S01]  /*0f10*/  @!P3 IMAD.IADD R4, R4, 0x1, -R19 ;  /* 0x000000010404b824 */ /* 0x000fe200078e0a13 */
[----:B------:R-:W-:Y:S01]  /*0f20*/  LOP3.LUT R11, R6, 0x600000, RZ, 0xc0, !PT ;  /* 0x00600000060b7812 */ /* 0x000fe200078ec0ff */
[----:B------:R-:W-:Y:S01]  /*0f30*/  @!P5 IMAD.MOV R10, RZ, RZ, -R10 ;  /* 0x000000ffff0ad224 */ /* 0x000fe200078e0a0a */
[----:B------:R-:W-:Y:S01]  /*0f40*/  ISETP.GT.U32.AND P3, PT, R19, R5, PT ;  /* 0x000000051300720c */ /* 0x000fe20003f64070 */
[----:B------:R-:W-:Y:S01]  /*0f50*/  @!P4 IMAD.MOV R12, RZ, RZ, -R12 ;  /* 0x000000ffff0cc224 */ /* 0x000fe200078e0a0c */
[----:B------:R-:W0:Y:S08]  /*0f60*/  LDC.64 R6, c[0x0][0x3a0] ;  /* 0x0000e800ff067b82 */ /* 0x000e300000000a00 */
[----:B------:R-:W-:Y:S01]  /*0f70*/  BAR.SYNC.DEFER_BLOCKING 0x0 ;  /* 0x0000000000007b1d */ /* 0x000fe20000010000 */
[----:B------:R-:W-:Y:S01]  /*0f80*/  ISETP.GE.AND P4, PT, R27, RZ, PT ;  /* 0x000000ff1b00720c */ /* 0x000fe20003f86270 */
[--C-:B------:R-:W-:Y:S01]  /*0f90*/  @!P6 IMAD.IADD R16, R16, 0x1, -R20.reuse ;  /* 0x000000011010e824 */ /* 0x100fe200078e0a14 */
[----:B------:R-:W-:Y:S01]  /*0fa0*/  ISETP.GT.U32.AND P5, PT, R19, R4, PT ;  /* 0x000000041300720c */ /* 0x000fe20003fa4070 */
[--C-:B------:R-:W-:Y:S01]  /*0fb0*/  @!P1 IMAD.IADD R18, R18, 0x1, -R20.reuse ;  /* 0x0000000112129824 */ /* 0x100fe200078e0a14 */
[----:B------:R-:W-:Y:S01]  /*0fc0*/  ISETP.GE.AND P6, PT, R0, RZ, PT ;  /* 0x000000ff0000720c */ /* 0x000fe20003fc6270 */
[----:B------:R-:W-:Y:S01]  /*0fd0*/  @!P0 IMAD.IADD R17, R17, 0x1, -R20 ;  /* 0x0000000111118824 */ /* 0x000fe200078e0a14 */
[----:B------:R-:W-:-:S02]  /*0fe0*/  ISETP.GE.AND P1, PT, R132, RZ, PT ;  /* 0x000000ff8400720c */ /* 0x000fc40003f26270 */
[----:B------:R-:W-:Y:S01]  /*0ff0*/  ISETP.GE.AND P0, PT, R22, RZ, PT ;  /* 0x000000ff1600720c */ /* 0x000fe20003f06270 */
[----:B------:R-:W-:Y:S01]  /*1000*/  @!P3 IMAD.IADD R5, R5, 0x1, -R19 ;  /* 0x000000010505b824 */ /* 0x000fe200078e0a13 */
[----:B------:R-:W-:Y:S02]  /*1010*/  ISETP.GE.AND P3, PT, R28, RZ, PT ;  /* 0x000000ff1c00720c */ /* 0x000fe40003f66270 */
[----:B------:R-:W-:Y:S01]  /*1020*/  R2UR UR18, R11 ;  /* 0x000000000b1272ca */ /* 0x000fe200000e0000 */
[----:B------:R-:W-:Y:S01]  /*1030*/  @!P4 IMAD.MOV R13, RZ, RZ, -R13 ;  /* 0x000000ffff0dc224 */ /* 0x000fe200078e0a0d */
[----:B------:R-:W-:Y:S01]  /*1040*/  ISETP.GE.AND P4, PT, R30, RZ, PT ;  /* 0x000000ff1e00720c */ /* 0x000fe20003f86270 */
[----:B------:R-:W-:Y:S01]  /*1050*/  @!P5 IMAD.IADD R4, R4, 0x1, -R19 ;  /* 0x000000010404d824 */ /* 0x000fe200078e0a13 */
[----:B------:R-:W-:Y:S01]  /*1060*/  ISETP.GE.AND P5, PT, R29, RZ, PT ;  /* 0x000000ff1d00720c */ /* 0x000fe20003fa6270 */
[----:B------:R-:W-:Y:S01]  /*1070*/  @!P6 IMAD.MOV R5, RZ, RZ, -R5 ;  /* 0x000000ffff05e224 */ /* 0x000fe200078e0a05 */
[----:B------:R-:W-:Y:S01]  /*1080*/  ISETP.NE.AND P6, PT, R8, RZ, PT ;  /* 0x000000ff0800720c */ /* 0x000fe20003fc5270 */
[----:B------:R-:W-:Y:S01]  /*1090*/  @!P1 IMAD.MOV R4, RZ, RZ, -R4 ;  /* 0x000000ffff049224 */ /* 0x000fe200078e0a04 */
[----:B------:R-:W-:Y:S01]  /*10a0*/  LOP3.LUT R8, RZ, R8, RZ, 0x33, !PT ;  /* 0x00000008ff087212 */ /* 0x000fe200078e33ff */
[----:B------:R-:W-:Y:S01]  /*10b0*/  @!P0 IMAD.MOV R18, RZ, RZ, -R18 ;  /* 0x000000ffff128224 */ /* 0x000fe200078e0a12 */
[----:B------:R-:W-:Y:S01]  /*10c0*/  ISETP.GE.AND P1, PT, R31, RZ, PT ;  /* 0x000000ff1f00720c */ /* 0x000fe20003f26270 */
[----:B0-----:R-:W-:Y:S01]  /*10d0*/  VIADD R11, R6, 0xffffffff ;  /* 0xffffffff060b7836 */ /* 0x001fe20000000000 */
[----:B------:R-:W-:Y:S01]  /*10e0*/  SEL R20, R8, R5, !P6 ;  /* 0x0000000508147207 */ /* 0x000fe20007000000 */
[----:B------:R-:W-:Y:S01]  /*10f0*/  VIADD R5, R6, 0xfffffff6 ;  /* 0xfffffff606057836 */ /* 0x000fe20000000000 */
[----:B------:R-:W-:Y:S01]  /*1100*/  SEL R8, R8, R4, !P6 ;  /* 0x0000000408087207 */ /* 0x000fe20007000000 */
[----:B------:R-:W-:-:S02]  /*1110*/  VIADD R4, R6, 0xfffffff7 ;  /* 0xfffffff706047836 */ /* 0x000fc40000000000 */
[----:B------:R-:W-:Y:S01]  /*1120*/  @!P4 IMAD.MOV R16, RZ, RZ, -R16 ;  /* 0x000000ffff10c224 */ /* 0x000fe200078e0a10 */
[----:B------:R-:W-:Y:S01]  /*1130*/  ISETP.GE.U32.AND P4, PT, R5, 0x7fffffe7, PT ;  /* 0x7fffffe70500780c */ /* 0x000fe20003f86070 */
[----:B------:R-:W-:Y:S01]  /*1140*/  @!P3 IMAD.MOV R14, RZ, RZ, -R14 ;  /* 0x000000ffff0eb224 */ /* 0x000fe200078e0a0e */
[----:B------:R-:W-:Y:S01]  /*1150*/  ISETP.GE.U32.AND P6, PT, R4, 0x7fffffe8, PT ;  /* 0x7fffffe80400780c */ /* 0x000fe20003fc6070 */
[----:B------:R-:W-:Y:S01]  /*1160*/  @!P5 IMAD.MOV R15, RZ, RZ, -R15 ;  /* 0x000000ffff0fd224 */ /* 0x000fe200078e0a0f */
[----:B------:R-:W0:Y:S01]  /*1170*/  LDC.64 R4, c[0x0][0x3a8] ;  /* 0x0000ea00ff047b82 */ /* 0x000e220000000a00 */
[----:B------:R-:W-:Y:S01]  /*1180*/  @!P1 IMAD.MOV R17, RZ, RZ, -R17 ;  /* 0x000000ffff119224 */ /* 0x000fe200078e0a11 */
[----:B------:R-:W-:Y:S01]  /*1190*/  ISETP.GE.U32.AND P3, PT, R11, 0x7ffffff0, PT ;  /* 0x7ffffff00b00780c */ /* 0x000fe20003f66070 */
[----:B------:R-:W-:Y:S01]  /*11a0*/  VIADD R11, R6, 0xfffffffe ;  /* 0xfffffffe060b7836 */ /* 0x000fe20000000000 */
[----:B------:R-:W-:Y:S02]  /*11b0*/  ISETP.NE.AND P1, PT, R9, RZ, PT ;  /* 0x000000ff0900720c */ /* 0x000fe40003f25270 */
[----:B------:R-:W-:-:S02]  /*11c0*/  LOP3.LUT R9, RZ, R9, RZ, 0x33, !PT ;  /* 0x00000009ff097212 */ /* 0x000fc400078e33ff */
[----:B------:R-:W-:Y:S01]  /*11d0*/  ISETP.GE.U32.AND P5, PT, R11, 0x7fffffef, PT ;  /* 0x7fffffef0b00780c */ /* 0x000fe20003fa6070 */
[----:B------:R-:W-:Y:S01]  /*11e0*/  VIADD R11, R6, 0xfffffffd ;  /* 0xfffffffd060b7836 */ /* 0x000fe20000000000 */
[C---:B------:R-:W-:Y:S02]  /*11f0*/  SEL R46, R9.reuse, R10, !P1 ;  /* 0x0000000a092e7207 */ /* 0x040fe40004800000 */
[C---:B------:R-:W-:Y:S02]  /*1200*/  SEL R55, R9.reuse, R12, !P1 ;  /* 0x0000000c09377207 */ /* 0x040fe40004800000 */
[C---:B------:R-:W-:Y:S02]  /*1210*/  SEL R57, R9.reuse, R13, !P1 ;  /* 0x0000000d09397207 */ /* 0x040fe40004800000 */
[C---:B------:R-:W-:Y:S02]  /*1220*/  SEL R59, R9.reuse, R14, !P1 ;  /* 0x0000000e093b7207 */ /* 0x040fe40004800000 */
[----:B------:R-:W-:-:S02]  /*1230*/  SEL R61, R9, R15, !P1 ;  /* 0x0000000f093d7207 */ /* 0x000fc40004800000 */
[C---:B------:R-:W-:Y:S02]  /*1240*/  SEL R63, R9.reuse, R16, !P1 ;  /* 0x00000010093f7207 */ /* 0x040fe40004800000 */
[C---:B------:R-:W-:Y:S02]  /*1250*/  SEL R65, R9.reuse, R17, !P1 ;  /* 0x0000001109417207 */ /* 0x040fe40004800000 */
[----:B------:R-:W-:Y:S01]  /*1260*/  SEL R45, R9, R18, !P1 ;  /* 0x00000012092d7207 */ /* 0x000fe20004800000 */
[-C--:B------:R-:W-:Y:S02]  /*1270*/  IMAD R9, R20, R7.reuse, RZ ;  /* 0x0000000714097224 */ /* 0x080fe400078e02ff */
[----:B------:R-:W-:Y:S01]  /*1280*/  IMAD R7, R8, R7, RZ ;  /* 0x0000000708077224 */ /* 0x000fe200078e02ff */
[----:B---3--:R-:W-:Y:S06]  /*1290*/  BRA.U UP0, `(.L_x_5) ;  /* 0x0000000100187547 */ /* 0x008fec000b800000 */
[----:B------:R-:W-:Y:S01]  /*12a0*/  ELECT P0, URZ, PT ;  /* 0x0000000000ff782f */ /* 0x000fe20003800000 */
[----:B------:R-:W-:Y:S01]  /*12b0*/  IMAD.MOV.U32 R8, RZ, RZ, 0x1 ;  /* 0x00000001ff087424 */ /* 0x000fe200078e00ff */
[----:B------:R-:W-:Y:S01]  /*12c0*/  UMOV UR5, 0x40 ;  /* 0x0000004000057882 */ /* 0x000fe20000000000 */
[----:B------:R-:W-:Y:S01]  /*12d0*/  UVIRTCOUNT.DEALLOC.SMPOOL 0x80 ;  /* 0x000000800000784c */ /* 0x000fe20000000000 */
[----:B------:R-:W-:-:S09]  /*12e0*/  ULEA UR5, UR4, UR5, 0x18 ;  /* 0x0000000504057291 */ /* 0x000fd2000f8ec0ff */
[----:B------:R1:W-:Y:S03]  /*12f0*/  @P0 STS.U8 [UR5], R8 ;  /* 0x00000008ff000988 */ /* 0x0003e60008000005 */
.L_x_5:
[----:B------:R-:W-:Y:S01]  /*1300*/  UIADD3 UR18, UPT, UPT, UR8, UR18, URZ ;  /* 0x0000001208127290 */ /* 0x000fe2000fffe0ff */
[----:B-1----:R-:W-:Y:S01]  /*1310*/  LEA R8, P0, R9, UR12, 0x1 ;  /* 0x0000000c09087c11 */ /* 0x002fe2000f8008ff */
[----:B------:R-:W-:Y:S01]  /*1320*/  VOTEU.ALL UP1, P2 ;  /* 0x0000000000ff7886 */ /* 0x000fe20001020000 */
[----:B------:R-:W-:Y:S01]  /*1330*/  UIADD3 UR7, UPT, UPT, UR9, 0x5000, URZ ;  /* 0x0000500009077890 */ /* 0x000fe2000fffe0ff */
[----:B------:R-:W-:Y:S01]  /*1340*/  LEA R10, P1, R7, UR12, 0x1 ;  /* 0x0000000c070a7c11 */ /* 0x000fe2000f8208ff */
[----:B------:R-:W-:Y:S01]  /*1350*/  VOTEU.ALL UP2, P2 ;  /* 0x0000000000ff7886 */ /* 0x000fe20001040000 */
[----:B------:R-:W-:Y:S01]  /*1360*/  LEA.HI.X.SX32 R9, R9, UR13, 0x1, P0 ;  /* 0x0000000d09097c11 */ /* 0x000fe200080f0eff */
[----:B------:R-:W-:Y:S01]  /*1370*/  VIADD R12, R6, 0xfffffff5 ;  /* 0xfffffff5060c7836 */ /* 0x000fe20000000000 */
[----:B------:R-:W-:-:S04]  /*1380*/  @!UP1 UIADD3 UR4, UPT, UPT, -UR6, 0x100000, URZ ;  /* 0x0010000006049890 */ /* 0x000fc8000fffe1ff */
[----:B------:R-:W-:Y:S02]  /*1390*/  @!UP1 USHF.L.U32 UR5, UR4, 0xb, URZ ;  /* 0x0000000b04059899 */ /* 0x000fe400080006ff */
[----:B------:R-:W-:Y:S01]  /*13a0*/  @!UP1 USHF.L.U32 UR4, UR4, 0x1, URZ ;  /* 0x0000000104049899 */ /* 0x000fe200080006ff */
[----:B------:R-:W-:Y:S01]  /*13b0*/  STTM.x128 tmem[UR18], RZ ;  /* 0x000000ff000079ed */ /* 0x000fe200083c0012 */
[----:B------:R-:W1:Y:S01]  /*13c0*/  FENCE.VIEW.ASYNC.T ;  /* 0x00000000000073c6 */ /* 0x000e620000000200 */
[----:B------:R-:W-:Y:S01]  /*13d0*/  UMOV UR19, UR7 ;  /* 0x0000000700137c82 */ /* 0x000fe20008000000 */
[----:B-1----:R-:W-:Y:S01]  /*13e0*/  BAR.SYNC.DEFER_BLOCKING 0x0 ;  /* 0x0000000000007b1d */ /* 0x002fe20000010000 */
[----:B------:R-:W-:Y:S01]  /*13f0*/  ISETP.GE.U32.AND P0, PT, R11, 0x7fffffee, PT ;  /* 0x7fffffee0b00780c */ /* 0x000fe20003f06070 */
[----:B0-----:R-:W-:Y:S01]  /*1400*/  IMAD R19, R4, 0x9, RZ ;  /* 0x0000000904137824 */ /* 0x001fe200078e02ff */
[----:B------:R-:W-:Y:S01]  /*1410*/  LEA.HI.X.SX32 R11, R7, UR13, 0x1, P1 ;  /* 0x0000000d070b7c11 */ /* 0x000fe200088f0eff */
[----:B------:R-:W-:Y:S01]  /*1420*/  VIADD R7, R6, 0xfffffffc ;  /* 0xfffffffc06077836 */ /* 0x000fe20000000000 */
[----:B------:R-:W-:-:S02]  /*1430*/  PRMT R91, RZ, 0x7610, R91 ;  /* 0x00007610ff5b7816 */ /* 0x000fc4000000005b */
[----:B------:R-:W-:Y:S01]  /*1440*/  PRMT R88, RZ, 0x7610, R88 ;  /* 0x00007610ff587816 */ /* 0x000fe20000000058 */
[----:B------:R-:W0:Y:S02]  /*1450*/  FENCE.VIEW.ASYNC.S ;  /* 0x00000000000073c6 */ /* 0x000e240000000000 */
[----:B0-----:R0:W1:Y:S02]  /*1460*/  @!UP2 SYNCS.EXCH.64 URZ, [UR19], UR4 ;  /* 0x0000000413ffa5b2 */ /* 0x0010640008000100 */
[----:B-1----:R-:W-:Y:S01]  /*1470*/  BAR.SYNC.DEFER_BLOCKING 0x0 ;  /* 0x0000000000007b1d */ /* 0x002fe20000010000 */
[----:B------:R-:W-:Y:S01]  /*1480*/  IMAD.SHL.U32 R15, R4, 0x8, RZ ;  /* 0x00000008040f7824 */ /* 0x000fe200078e00ff */
[----:B------:R-:W-:Y:S01]  /*1490*/  PRMT R86, RZ, 0x7610, R86 ;  /* 0x00007610ff567816 */ /* 0x000fe20000000056 */
[C---:B------:R-:W-:Y:S01]  /*14a0*/  IMAD.WIDE R16, R19.reuse, 0x2, R8 ;  /* 0x0000000213107825 */ /* 0x040fe200078e0208 */
[----:B------:R-:W-:Y:S02]  /*14b0*/  PRMT R87, RZ, 0x7610, R87 ;  /* 0x00007610ff577816 */ /* 0x000fe40000000057 */
[----:B------:R-:W-:Y:S01]  /*14c0*/  ISETP.GE.U32.AND P1, PT, R12, 0x7fffffe6, PT ;  /* 0x7fffffe60c00780c */ /* 0x000fe20003f26070 */
[----:B------:R-:W-:Y:S01]  /*14d0*/  IMAD.WIDE R18, R19, 0x2, R10 ;  /* 0x0000000213127825 */ /* 0x000fe200078e020a */
[----:B------:R-:W-:-:S02]  /*14e0*/  PRMT R90, RZ, 0x7610, R90 ;  /* 0x00007610ff5a7816 */ /* 0x000fc4000000005a */
[----:B------:R-:W-:Y:S01]  /*14f0*/  PRMT R89, RZ, 0x7610, R89 ;  /* 0x00007610ff597816 */ /* 0x000fe20000000059 */
[----:B------:R-:W-:Y:S02]  /*1500*/  VIADD R20, R6, 0xfffffffb ;  /* 0xfffffffb06147836 */ /* 0x000fe40000000000 */
[----:B------:R-:W-:Y:S01]  /*1510*/  IMAD.SHL.U32 R27, R4, 0x2, RZ ;  /* 0x00000002041b7824 */ /* 0x000fe200078e00ff */
[----:B------:R-:W-:Y:S01]  /*1520*/  PRMT R95, RZ, 0x7610, R95 ;  /* 0x00007610ff5f7816 */ /* 0x000fe2000000005f */
[C---:B------:R-:W-:Y:S01]  /*1530*/  IMAD.WIDE R12, R15.reuse, 0x2, R8 ;  /* 0x000000020f0c7825 */ /* 0x040fe200078e0208 */
[----:B------:R-:W-:Y:S01]  /*1540*/  PRMT R94, RZ, 0x7610, R94 ;  /* 0x00007610ff5e7816 */ /* 0x000fe2000000005e */
[----:B0-----:R-:W0:Y:S02]  /*1550*/  LDCU UR4, c[0x0][0x3b0] ;  /* 0x00007600ff0477ac */ /* 0x001e240008000800 */
[----:B------:R-:W-:Y:S01]  /*1560*/  IMAD.WIDE R14, R15, 0x2, R10 ;  /* 0x000000020f0e7825 */ /* 0x000fe200078e020a */
[----:B------:R-:W2:Y:S04]  /*1570*/  @!P3 LDG.E.U16 R91, desc[UR22][R8.64] ;  /* 0x00000016085bb981 */ /* 0x000ea8000c1e1500 */
[----:B------:R-:W3:Y:S01]  /*1580*/  @!P3 LDG.E.U16 R88, desc[UR22][R10.64] ;  /* 0x000000160a58b981 */ /* 0x000ee2000c1e1500 */
[----:B------:R-:W-:Y:S01]  /*1590*/  ISETP.GE.U32.AND P3, PT, R7, 0x7fffffed, PT ;  /* 0x7fffffed0700780c */ /* 0x000fe20003f66070 */
[----:B------:R-:W-:-:S02]  /*15a0*/  VIADD R7, R6, 0xfffffff4 ;  /* 0xfffffff406077836 */ /* 0x000fc40000000000 */
[----:B------:R-:W4:Y:S01]  /*15b0*/  @!P4 LDG.E.U16 R86, desc[UR22][R16.64] ;  /* 0x000000161056c981 */ /* 0x000f22000c1e1500 */
[----:B------:R-:W-:-:S03]  /*15c0*/  IMAD.WIDE R22, R4, 0x2, R10 ;  /* 0x0000000204167825 */ /* 0x000fc600078e020a */
[----:B------:R-:W5:Y:S01]  /*15d0*/  @!P4 LDG.E.U16 R87, desc[UR22][R18.64] ;  /* 0x000000161257c981 */ /* 0x000f62000c1e1500 */
[----:B------:R-:W-:Y:S01]  /*15e0*/  ISETP.GE.U32.AND P4, PT, R20, 0x7fffffec, PT ;  /* 0x7fffffec1400780c */ /* 0x000fe20003f86070 */
[----:B------:R-:W-:Y:S01]  /*15f0*/  IMAD.WIDE R20, R4, 0x2, R8 ;  /* 0x0000000204147825 */ /* 0x000fe200078e0208 */
[----:B------:R-:W-:Y:S01]  /*1600*/  PRMT R93, RZ, 0x7610, R93 ;  /* 0x00007610ff5d7816 */ /* 0x000fe2000000005d */
[----:B------:R-:W4:Y:S01]  /*1610*/  @!P6 LDG.E.U16 R90, desc[UR22][R12.64] ;  /* 0x000000160c5ae981 */ /* 0x000f22000c1e1500 */
[----:B------:R-:W-:Y:S01]  /*1620*/  PRMT R92, RZ, 0x7610, R92 ;  /* 0x00007610ff5c7816 */ /* 0x000fe2000000005c */
[----:B------:R-:W-:Y:S02]  /*1630*/  VIADD R28, R6, 0xfffffff3 ;  /* 0xfffffff3061c7836 */ /* 0x000fe40000000000 */
[----:B------:R-:W5:Y:S01]  /*1640*/  @!P6 LDG.E.U16 R89, desc[UR22][R14.64] ;  /* 0x000000160e59e981 */ /* 0x000f62000c1e1500 */
[----:B------:R-:W-:Y:S01]  /*1650*/  IMAD.WIDE R24, R27, 0x2, R8 ;  /* 0x000000021b187825 */ /* 0x000fe200078e0208 */
[----:B------:R-:W-:-:S02]  /*1660*/  ISETP.GE.U32.AND P6, PT, R7, 0x7fffffe5, PT ;  /* 0x7fffffe50700780c */ /* 0x000fc40003fc6070 */
[----:B------:R-:W5:Y:S01]  /*1670*/  @!P5 LDG.E.U16 R95, desc[UR22][R20.64] ;  /* 0x00000016145fd981 */ /* 0x000f62000c1e1500 */
[----:B------:R-:W-:Y:S02]  /*1680*/  IMAD R35, R4, 0x3, RZ ;  /* 0x0000000304237824 */ /* 0x000fe400078e02ff */
[----:B------:R-:W-:Y:S01]  /*1690*/  IMAD.WIDE R26, R27, 0x2, R10 ;  /* 0x000000021b1a7825 */ /* 0x000fe200078e020a */
[----:B------:R-:W5:Y:S01]  /*16a0*/  @!P5 LDG.E.U16 R94, desc[UR22][R22.64] ;  /* 0x00000016165ed981 */ /* 0x000f62000c1e1500 */
[----:B------:R-:W-:Y:S02]  /*16b0*/  PRMT R104, RZ, 0x7610, R104 ;  /* 0x00007610ff687816 */ /* 0x000fe40000000068 */
[----:B------:R-:W-:Y:S02]  /*16c0*/  VIADD R7, R6, 0xfffffffa ;  /* 0xfffffffa06077836 */ /* 0x000fe40000000000 */
[----:B------:R-:W-:Y:S01]  /*16d0*/  IMAD R31, R4, 0xa, RZ ;  /* 0x0000000a041f7824 */ /* 0x000fe200078e02ff */
[----:B------:R-:W-:Y:S01]  /*16e0*/  PRMT R102, RZ, 0x7610, R102 ;  /* 0x00007610ff667816 */ /* 0x000fe20000000066 */
[C---:B------:R-:W-:Y:S01]  /*16f0*/  IMAD.WIDE R32, R35.reuse, 0x2, R8 ;  /* 0x0000000223207825 */ /* 0x040fe200078e0208 */
[----:B------:R-:W-:Y:S01]  /*1700*/  ISETP.GE.U32.AND P5, PT, R28, 0x7fffffe4, PT ;  /* 0x7fffffe41c00780c */ /* 0x000fe20003fa6070 */
[----:B------:R-:W5:Y:S01]  /*1710*/  @!P0 LDG.E.U16 R93, desc[UR22][R24.64] ;  /* 0x00000016185d8981 */ /* 0x000f62000c1e1500 */
[----:B------:R-:W-:Y:S01]  /*1720*/  PRMT R106, RZ, 0x7610, R106 ;  /* 0x00007610ff6a7816 */ /* 0x000fe2000000006a */
[----:B------:R-:W-:Y:S01]  /*1730*/  IMAD.WIDE R34, R35, 0x2, R10 ;  /* 0x0000000223227825 */ /* 0x000fe200078e020a */
[----:B------:R-:W-:Y:S01]  /*1740*/  PRMT R108, RZ, 0x7610, R108 ;  /* 0x00007610ff6c7816 */ /* 0x000fe2000000006c */
[----:B------:R-:W5:Y:S01]  /*1750*/  @!P0 LDG.E.U16 R92, desc[UR22][R26.64] ;  /* 0x000000161a5c8981 */ /* 0x000f62000c1e1500 */
[----:B------:R-:W-:Y:S01]  /*1760*/  ISETP.GE.U32.AND P0, PT, R7, 0x7fffffeb, PT ;  /* 0x7fffffeb0700780c */ /* 0x000fe20003f06070 */
[----:B------:R-:W-:Y:S01]  /*1770*/  IMAD.WIDE R28, R31, 0x2, R8 ;  /* 0x000000021f1c7825 */ /* 0x000fe200078e0208 */
[----:B------:R-:W-:Y:S01]  /*1780*/  LOP3.LUT R96, R3, 0xf, RZ, 0xc0, !PT ;  /* 0x0000000f03607812 */ /* 0x000fe200078ec0ff */
[----:B------:R-:W5:Y:S02]  /*1790*/  @!P3 LDG.E.U16 R104, desc[UR22][R32.64] ;  /* 0x000000162068b981 */ /* 0x000f64000c1e1500 */
[----:B------:R-:W-:-:S02]  /*17a0*/  VIADD R36, R6, 0xfffffff9 ;  /* 0xfffffff906247836 */ /* 0x000fc40000000000 */
[----:B------:R-:W-:Y:S01]  /*17b0*/  IMAD.WIDE R30, R31, 0x2, R10 ;  /* 0x000000021f1e7825 */ /* 0x000fe200078e020a */
[----:B------:R-:W5:Y:S03]  /*17c0*/  @!P3 LDG.E.U16 R102, desc[UR22][R34.64] ;  /* 0x000000162266b981 */ /* 0x000f66000c1e1500 */
[----:B------:R-:W-:Y:S02]  /*17d0*/  VIADD R7, R6, 0xfffffff2 ;  /* 0xfffffff206077836 */ /* 0x000fe40000000000 */
[----:B------:R-:W-:Y:S01]  /*17e0*/  IMAD R39, R4, 0xb, RZ ;  /* 0x0000000b04277824 */ /* 0x000fe200078e02ff */
[----:B------:R-:W-:Y:S01]  /*17f0*/  ISETP.GE.U32.AND P3, PT, R36, 0x7fffffea, PT ;  /* 0x7fffffea2400780c */ /* 0x000fe20003f66070 */
[----:B------:R-:W5:Y:S01]  /*1800*/  @!P1 LDG.E.U16 R106, desc[UR22][R28.64] ;  /* 0x000000161c6a9981 */ /* 0x000f62000c1e1500 */
[----:B------:R-:W-:Y:S01]  /*1810*/  PRMT R110, RZ, 0x7610, R110 ;  /* 0x00007610ff6e7816 */ /* 0x000fe2000000006e */
[----:B------:R-:W-:Y:S01]  /*1820*/  IMAD.WIDE R36, R39, 0x2, R8 ;  /* 0x0000000227247825 */ /* 0x000fe200078e0208 */
[----:B------:R-:W-:Y:S01]  /*1830*/  PRMT R112, RZ, 0x7610, R112 ;  /* 0x00007610ff707816 */ /* 0x000fe20000000070 */
[----:B------:R-:W5:Y:S01]  /*1840*/  @!P1 LDG.E.U16 R108, desc[UR22][R30.64] ;  /* 0x000000161e6c9981 */ /* 0x000f62000c1e1500 */
[----:B------:R-:W-:Y:S01]  /*1850*/  ISETP.GE.U32.AND P1, PT, R7, 0x7fffffe3, PT ;  /* 0x7fffffe30700780c */ /* 0x000fe20003f26070 */
[----:B------:R-:W-:-:S02]  /*1860*/  IMAD.WIDE R38, R39, 0x2, R10 ;  /* 0x0000000227267825 */ /* 0x000fc400078e020a */
[----:B------:R-:W5:Y:S02]  /*1870*/  @!P6 LDG.E.U16 R110, desc[UR22][R36.64] ;  /* 0x00000016246ee981 */ /* 0x000f64000c1e1500 */
[----:B------:R-:W-:Y:S02]  /*1880*/  IMAD R7, R96, R5, RZ ;  /* 0x0000000560077224 */ /* 0x000fe400078e02ff */
[----:B------:R-:W-:Y:S01]  /*1890*/  IMAD R53, R4, 0x5, RZ ;  /* 0x0000000504357824 */ /* 0x000fe200078e02ff */
[----:B------:R-:W5:Y:S01]  /*18a0*/  @!P6 LDG.E.U16 R112, desc[UR22][R38.64] ;  /* 0x000000162670e981 */ /* 0x000f62000c1e1500 */
[----:B------:R-:W-:Y:S02]  /*18b0*/  PRMT R107, RZ, 0x7610, R107 ;  /* 0x00007610ff6b7816 */ /* 0x000fe4000000006b */
[----:B------:R-:W-:Y:S01]  /*18c0*/  LEA R66, P6, R7, UR14, 0x1 ;  /* 0x0000000e07427c11 */ /* 0x000fe2000f8c08ff */
[----:B------:R-:W-:Y:S01]  /*18d0*/  IMAD.WIDE R50, R53, 0x2, R8 ;  /* 0x0000000235327825 */ /* 0x000fe200078e0208 */
[----:B------:R-:W-:-:S03]  /*18e0*/  PRMT R109, RZ, 0x7610, R109 ;  /* 0x00007610ff6d7816 */ /* 0x000fc6000000006d */
[C---:B------:R-:W-:Y:S01]  /*18f0*/  IMAD R49, R4.reuse, 0xc, RZ ;  /* 0x0000000c04317824 */ /* 0x040fe200078e02ff */
[----:B------:R-:W-:Y:S01]  /*1900*/  LEA.HI.X.SX32 R70, R7, UR15, 0x1, P6 ;  /* 0x0000000f07467c11 */ /* 0x000fe2000b0f0eff */
[----:B------:R-:W-:Y:S01]  /*1910*/  IMAD.WIDE R52, R53, 0x2, R10 ;  /* 0x0000000235347825 */ /* 0x000fe200078e020a */
[----:B------:R-:W-:Y:S01]  /*1920*/  PRMT R111, RZ, 0x7610, R111 ;  /* 0x00007610ff6f7816 */ /* 0x000fe2000000006f */
[----:B------:R-:W5:Y:S02]  /*1930*/  @!P0 LDG.E.U16 R107, desc[UR22][R50.64] ;  /* 0x00000016326b8981 */ /* 0x000f64000c1e1500 */
[----:B0-----:R-:W-:Y:S02]  /*1940*/  IMAD R57, R57, UR4, RZ ;  /* 0x0000000439397c24 */ /* 0x001fe4000f8e02ff */
[----:B------:R-:W-:Y:S01]  /*1950*/  IMAD.SHL.U32 R43, R4, 0x4, RZ ;  /* 0x00000004042b7824 */ /* 0x000fe200078e00ff */
[----:B------:R-:W-:Y:S01]  /*1960*/  PRMT R113, RZ, 0x7610, R113 ;  /* 0x00007610ff717816 */ /* 0x000fe20000000071 */
[----:B------:R-:W-:Y:S01]  /*1970*/  IMAD R7, R46, UR4, RZ ;  /* 0x000000042e077c24 */ /* 0x000fe2000f8e02ff */
[----:B------:R-:W5:Y:S01]  /*1980*/  @!P0 LDG.E.U16 R109, desc[UR22][R52.64] ;  /* 0x00000016346d8981 */ /* 0x000f62000c1e1500 */
[----:B------:R-:W-:Y:S01]  /*1990*/  IMAD.WIDE R46, R49, 0x2, R8 ;  /* 0x00000002312e7825 */ /* 0x000fe200078e0208 */
[----:B------:R-:W-:-:S02]  /*19a0*/  PRMT R105, RZ, 0x7610, R105 ;  /* 0x00007610ff697816 */ /* 0x000fc40000000069 */
[----:B------:R-:W-:Y:S01]  /*19b0*/  PRMT R103, RZ, 0x7610, R103 ;  /* 0x00007610ff677816 */ /* 0x000fe20000000067 */
[----:B------:R-:W-:Y:S01]  /*19c0*/  IMAD.WIDE R48, R49, 0x2, R10 ;  /* 0x0000000231307825 */ /* 0x000fe200078e020a */
[----:B------:R-:W-:Y:S01]  /*19d0*/  LEA R56, P0, R57, R66, 0x1 ;  /* 0x0000004239387211 */ /* 0x000fe200078008ff */
[----:B------:R-:W5:Y:S02]  /*19e0*/  @!P5 LDG.E.U16 R111, desc[UR22][R46.64] ;  /* 0x000000162e6fd981 */ /* 0x000f64000c1e1500 */
[----:B------:R-:W-:-:S04]  /*19f0*/  IMAD.WIDE R40, R43, 0x2, R8 ;  /* 0x000000022b287825 */ /* 0x000fc800078e0208 */
[----:B------:R-:W-:Y:S01]  /*1a00*/  IMAD R59, R59, UR4, RZ ;  /* 0x000000043b3b7c24 */ /* 0x000fe2000f8e02ff */
[----:B------:R-:W5:Y:S01]  /*1a10*/  @!P5 LDG.E.U16 R113, desc[UR22][R48.64] ;  /* 0x000000163071d981 */ /* 0x000f62000c1e1500 */
[----:B------:R-:W-:Y:S02]  /*1a20*/  IMAD R63, R63, UR4, RZ ;  /* 0x000000043f3f7c24 */ /* 0x000fe4000f8e02ff */
[----:B------:R-:W-:Y:S01]  /*1a30*/  IMAD.WIDE R42, R43, 0x2, R10 ;  /* 0x000000022b2a7825 */ /* 0x000fe200078e020a */
[----:B------:R-:W-:Y:S01]  /*1a40*/  LEA.HI.X.SX32 R57, R57, R70, 0x1, P0 ;  /* 0x0000004639397211 */ /* 0x000fe200000f0eff */
[----:B------:R-:W5:Y:S02]  /*1a50*/  @!P4 LDG.E.U16 R105, desc[UR22][R40.64] ;  /* 0x000000162869c981 */ /* 0x000f64000c1e1500 */
[C---:B------:R-:W-:Y:S01]  /*1a60*/  VIADD R44, R6.reuse, 0xfffffff1 ;  /* 0xfffffff1062c7836 */ /* 0x040fe20000000000 */
[-C--:B------:R-:W-:Y:S01]  /*1a70*/  LEA R58, P5, R59, R66.reuse, 0x1 ;  /* 0x000000423b3a7211 */ /* 0x080fe200078a08ff */
[----:B------:R-:W-:Y:S01]  /*1a80*/  VIADD R97, R6, 0xf ;  /* 0x0000000f06617836 */ /* 0x000fe20000000000 */
[-C--:B------:R-:W-:Y:S01]  /*1a90*/  LEA R62, P0, R63, R66.reuse, 0x1 ;  /* 0x000000423f3e7211 */ /* 0x080fe200078008ff */
[----:B------:R-:W-:Y:S01]  /*1aa0*/  IMAD R65, R65, UR4, RZ ;  /* 0x0000000441417c24 */ /* 0x000fe2000f8e02ff */
[----:B------:R-:W5:Y:S01]  /*1ab0*/  @!P4 LDG.E.U16 R103, desc[UR22][R42.64] ;  /* 0x000000162a67c981 */ /* 0x000f62000c1e1500 */
[----:B------:R-:W-:Y:S01]  /*1ac0*/  ISETP.GE.U32.AND P4, PT, R44, 0x7fffffe2, PT ;  /* 0x7fffffe22c00780c */ /* 0x000fe20003f86070 */
[----:B------:R-:W-:Y:S01]  /*1ad0*/  IMAD R55, R55, UR4, RZ ;  /* 0x0000000437377c24 */ /* 0x000fe2000f8e02ff */
[----:B------:R-:W-:Y:S01]  /*1ae0*/  LEA R44, P6, R7, R66, 0x1 ;  /* 0x00000042072c7211 */ /* 0x000fe200078c08ff */
[----:B------:R-:W-:Y:S01]  /*1af0*/  VIADD R68, R6, 0xfffffff8 ;  /* 0xfffffff806447836 */ /* 0x000fe20000000000 */
[----:B------:R-:W-:-:S02]  /*1b00*/  LEA.HI.X.SX32 R59, R59, R70, 0x1, P5 ;  /* 0x000000463b3b7211 */ /* 0x000fc400028f0eff */
[----:B------:R-:W-:Y:S01]  /*1b10*/  LEA.HI.X.SX32 R63, R63, R70, 0x1, P0 ;  /* 0x000000463f3f7211 */ /* 0x000fe200000f0eff */
[----:B------:R-:W-:Y:S01]  /*1b20*/  IMAD R67, R45, UR4, RZ ;  /* 0x000000042d437c24 */ /* 0x000fe2000f8e02ff */
[----:B------:R-:W-:Y:S01]  /*1b30*/  LEA R64, P5, R65, R66, 0x1 ;  /* 0x0000004241407211 */ /* 0x000fe200078a08ff */
[----:B------:R-:W-:Y:S01]  /*1b40*/  IMAD R69, R4, 0xd, RZ ;  /* 0x0000000d04457824 */ /* 0x000fe200078e02ff */
[----:B------:R-:W-:Y:S01]  /*1b50*/  ISETP.GT.AND P0, PT, R97, 0xf, PT ;  /* 0x0000000f6100780c */ /* 0x000fe20003f04270 */
[----:B------:R-:W-:Y:S01]  /*1b60*/  IMAD R61, R61, UR4, RZ ;  /* 0x000000043d3d7c24 */ /* 0x000fe2000f8e02ff */
[----:B------:R-:W-:Y:S01]  /*1b70*/  LEA.HI.X.SX32 R45, R7, R70, 0x1, P6 ;  /* 0x00000046072d7211 */ /* 0x000fe200030f0eff */
[----:B------:R-:W-:Y:S01]  /*1b80*/  VIADD R99, R6, 0xfffffff0 ;  /* 0xfffffff006637836 */ /* 0x000fe20000000000 */
[----:B------:R-:W-:Y:S02]  /*1b90*/  LEA R54, P6, R55, R66, 0x1 ;  /* 0x0000004237367211 */ /* 0x000fe400078c08ff */
[----:B------:R-:W-:-:S02]  /*1ba0*/  LEA.HI.X.SX32 R65, R65, R70, 0x1, P5 ;  /* 0x0000004641417211 */ /* 0x000fc400028f0eff */
[----:B------:R-:W-:Y:S01]  /*1bb0*/  ISETP.LT.AND P0, PT, R96, R6, P0 ;  /* 0x000000066000720c */ /* 0x000fe20000701270 */
[C---:B------:R-:W-:Y:S01]  /*1bc0*/  IMAD.WIDE R6, R69.reuse, 0x2, R8 ;  /* 0x0000000245067825 */ /* 0x040fe200078e0208 */
[----:B------:R-:W-:Y:S02]  /*1bd0*/  ISETP.GE.U32.AND P5, PT, R68, 0x7fffffe9, PT ;  /* 0x7fffffe94400780c */ /* 0x000fe40003fa6070 */
[----:B------:R-:W-:Y:S01]  /*1be0*/  PRMT R119, RZ, 0x7610, R119 ;  /* 0x00007610ff777816 */ /* 0x000fe20000000077 */
[----:B------:R-:W-:Y:S01]  /*1bf0*/  IMAD.WIDE R68, R69, 0x2, R10 ;  /* 0x0000000245447825 */ /* 0x000fe200078e020a */
[----:B------:R-:W-:Y:S02]  /*1c00*/  PRMT R121, RZ, 0x7610, R121 ;  /* 0x00007610ff797816 */ /* 0x000fe40000000079 */
[----:B------:R-:W-:Y:S02]  /*1c10*/  LEA.HI.X.SX32 R55, R55, R70, 0x1, P6 ;  /* 0x0000004637377211 */ /* 0x000fe400030f0eff */
[----:B------:R-:W-:Y:S01]  /*1c20*/  LEA R60, P6, R61, R66, 0x1 ;  /* 0x000000423d3c7211 */ /* 0x000fe200078c08ff */
[----:B------:R-:W5:Y:S01]  /*1c30*/  @!P1 LDG.E.U16 R119, desc[UR22][R6.64] ;  /* 0x0000001606779981 */ /* 0x000f62000c1e1500 */
[----:B------:R-:W-:-:S02]  /*1c40*/  IMAD R77, R4, 0x6, RZ ;  /* 0x00000006044d7824 */ /* 0x000fc400078e02ff */
[----:B------:R-:W-:Y:S01]  /*1c50*/  LEA.HI.X.SX32 R61, R61, R70, 0x1, P6 ;  /* 0x000000463d3d7211 */ /* 0x000fe200030f0eff */
[----:B------:R-:W5:Y:S01]  /*1c60*/  @!P1 LDG.E.U16 R121, desc[UR22][R68.64] ;  /* 0x0000001644799981 */ /* 0x000f62000c1e1500 */
[----:B------:R-:W-:Y:S01]  /*1c70*/  ISETP.GE.U32.AND P1, PT, R99, 0x7fffffe1, PT ;  /* 0x7fffffe16300780c */ /* 0x000fe20003f26070 */
[C---:B------:R-:W-:Y:S01]  /*1c80*/  IMAD R81, R4.reuse, 0xe, RZ ;  /* 0x0000000e04517824 */ /* 0x040fe200078e02ff */
[C---:B------:R-:W-:Y:S01]  /*1c90*/  LEA R66, P6, R67.reuse, R66, 0x1 ;  /* 0x0000004243427211 */ /* 0x040fe200078c08ff */
[C---:B------:R-:W-:Y:S02]  /*1ca0*/  IMAD R83, R4.reuse, 0x7, RZ ;  /* 0x0000000704537824 */ /* 0x040fe400078e02ff */
[----:B------:R-:W-:Y:S01]  /*1cb0*/  IMAD R85, R4, 0xf, RZ ;  /* 0x0000000f04557824 */ /* 0x000fe200078e02ff */
[----:B------:R-:W-:Y:S01]  /*1cc0*/  LEA.HI.X.SX32 R67, R67, R70, 0x1, P6 ;  /* 0x0000004643437211 */ /* 0x000fe200030f0eff */
[----:B------:R-:W-:Y:S01]  /*1cd0*/  IMAD.WIDE R70, R77, 0x2, R8 ;  /* 0x000000024d467825 */ /* 0x000fe200078e0208 */
[----:B------:R-:W-:-:S02]  /*1ce0*/  PRMT R114, RZ, 0x7610, R114 ;  /* 0x00007610ff727816 */ /* 0x000fc40000000072 */
[----:B------:R-:W-:Y:S01]  /*1cf0*/  PRMT R116, RZ, 0x7610, R116 ;  /* 0x00007610ff747816 */ /* 0x000fe20000000074 */
[----:B------:R-:W-:Y:S01]  /*1d00*/  IMAD.WIDE R72, R81, 0x2, R8 ;  /* 0x0000000251487825 */ /* 0x000fe200078e0208 */
[----:B------:R-:W-:Y:S02]  /*1d10*/  PRMT R118, RZ, 0x7610, R118 ;  /* 0x00007610ff767816 */ /* 0x000fe40000000076 */
[----:B------:R-:W-:Y:S01]  /*1d20*/  PRMT R120, RZ, 0x7610, R120 ;  /* 0x00007610ff787816 */ /* 0x000fe20000000078 */
[----:B------:R-:W-:Y:S01]  /*1d30*/  IMAD.WIDE R74, R83, 0x2, R8 ;  /* 0x00000002534a7825 */ /* 0x000fe200078e0208 */
[----:B------:R-:W-:Y:S01]  /*1d40*/  PRMT R115, RZ, 0x7610, R115 ;  /* 0x00007610ff737816 */ /* 0x000fe20000000073 */
[----:B------:R-:W5:Y:S01]  /*1d50*/  @!P3 LDG.E.U16 R114, desc[UR22][R70.64] ;  /* 0x000000164672b981 */ /* 0x000f62000c1e1500 */
        /* <DEDUP_REMOVED lines=20> */
[----:B------:R-:W-:-:S03]  /*1ea0*/  PRMT R139, RZ, 0x7610, R139 ;  /* 0x00007610ff8b7816 */ /* 0x000fc6000000008b */
[----:B------:R-:W5:Y:S04]  /*1eb0*/  @!P1 LDG.E.U16 R122, desc[UR22][R78.64] ;  /* 0x000000164e7a9981 */ /* 0x000f68000c1e1500 */
[----:B------:R-:W5:Y:S04]  /*1ec0*/  @!P1 LDG.E.U16 R123, desc[UR22][R84.64] ;  /* 0x00000016547b9981 */ /* 0x000f68000c1e1500 */
[----:B------:R-:W5:Y:S04]  /*1ed0*/  @P0 LDG.E.U16 R125, desc[UR22][R44.64] ;  /* 0x000000162c7d0981 */ /* 0x000f68000c1e1500 */
[----:B------:R-:W5:Y:S04]  /*1ee0*/  @P0 LDG.E.U16 R127, desc[UR22][R54.64] ;  /* 0x00000016367f0981 */ /* 0x000f68000c1e1500 */
[----:B------:R-:W5:Y:S04]  /*1ef0*/  @P0 LDG.E.U16 R129, desc[UR22][R56.64] ;  /* 0x0000001638810981 */ /* 0x000f68000c1e1500 */
[----:B------:R-:W5:Y:S04]  /*1f00*/  @P0 LDG.E.U16 R131, desc[UR22][R58.64] ;  /* 0x000000163a830981 */ /* 0x000f68000c1e1500 */
[----:B------:R-:W5:Y:S04]  /*1f10*/  @P0 LDG.E.U16 R133, desc[UR22][R60.64] ;  /* 0x000000163c850981 */ /* 0x000f68000c1e1500 */
[----:B------:R-:W5:Y:S04]  /*1f20*/  @P0 LDG.E.U16 R135, desc[UR22][R62.64] ;  /* 0x000000163e870981 */ /* 0x000f68000c1e1500 */
[----:B------:R-:W5:Y:S04]  /*1f30*/  @P0 LDG.E.U16 R137, desc[UR22][R64.64] ;  /* 0x0000001640890981 */ /* 0x000f68000c1e1500 */
[----:B------:R-:W5:Y:S01]  /*1f40*/  @P0 LDG.E.U16 R139, desc[UR22][R66.64] ;  /* 0x00000016428b0981 */ /* 0x000f62000c1e1500 */
[----:B------:R-:W-:Y:S01]  /*1f50*/  IMAD.SHL.U32 R100, R3, 0x2, RZ ;  /* 0x0000000203647824 */ /* 0x000fe200078e00ff */
[----:B------:R-:W-:Y:S01]  /*1f60*/  SHF.R.S32.HI R101, RZ, 0x6, R3 ;  /* 0x00000006ff657819 */ /* 0x000fe20000011403 */
[----:B------:R-:W-:-:S04]  /*1f70*/  @!UP1 UIADD3 UR4, UPT, UPT, -UR6, 0x100000, URZ ;  /* 0x0010000006049890 */ /* 0x000fc8000fffe1ff */
[----:B------:R-:W-:Y:S02]  /*1f80*/  @!UP1 USHF.L.U32 UR5, UR4, 0xb, URZ ;  /* 0x0000000b04059899 */ /* 0x000fe400080006ff */
[----:B------:R-:W-:Y:S01]  /*1f90*/  @!UP1 USHF.L.U32 UR4, UR4, 0x1, URZ ;  /* 0x0000000104049899 */ /* 0x000fe200080006ff */
[----:B------:R-:W-:Y:S02]  /*1fa0*/  LOP3.LUT R3, R3, 0x40, RZ, 0xc0, !PT ;  /* 0x0000004003037812 */ /* 0x000fe400078ec0ff */
[----:B------:R-:W-:Y:S02]  /*1fb0*/  LOP3.LUT R100, R100, 0x7e, RZ, 0xc0, !PT ;  /* 0x0000007e64647812 */ /* 0x000fe400078ec0ff */
[----:B------:R-:W-:Y:S01]  /*1fc0*/  SGXT R101, R101, 0x1 ;  /* 0x000000016565781a */ /* 0x000fe20000000200 */
[----:B------:R-:W-:Y:S02]  /*1fd0*/  VOTEU.ALL UP1, P2 ;  /* 0x0000000000ff7886 */ /* 0x000fe40001020000 */
[----:B------:R-:W-:Y:S01]  /*1fe0*/  IMAD R3, R3, 0x20, R100 ;  /* 0x0000002003037824 */ /* 0x000fe200078e0264 */
[----:B------:R-:W-:-:S02]  /*1ff0*/  ISETP.NE.U32.AND P0, PT, R98, RZ, PT ;  /* 0x000000ff6200720c */ /* 0x000fc40003f05070 */
[----:B------:R-:W-:Y:S01]  /*2000*/  LOP3.LUT R98, R100, 0x90, R101, 0x78, !PT ;  /* 0x0000009064627812 */ /* 0x000fe200078e7865 */
[----:B------:R0:W1:Y:S01]  /*2010*/  @!UP1 SYNCS.EXCH.64 URZ, [UR9+0x5008], UR4 ;  /* 0x0050080409ff95b2 */ /* 0x0000620008000100 */
[C---:B------:R-:W-:Y:S02]  /*2020*/  LOP3.LUT R100, R3.reuse, 0x10, RZ, 0x3c, !PT ;  /* 0x0000001003647812 */ /* 0x040fe400078e3cff */
[----:B------:R-:W-:Y:S02]  /*2030*/  LOP3.LUT R101, R3, 0x20, RZ, 0x3c, !PT ;  /* 0x0000002003657812 */ /* 0x000fe400078e3cff */
[----:B------:R-:W-:Y:S01]  /*2040*/  ISETP.LT.OR P1, PT, R97, 0x10, P0 ;  /* 0x000000106100780c */ /* 0x000fe20000721670 */
[----:B--2---:R2:W-:Y:S04]  /*2050*/  STS.U16 [R3+UR9], R91 ;  /* 0x0000005b03007988 */ /* 0x0045e80008000409 */
[----:B---3--:R3:W-:Y:S01]  /*2060*/  STS.U16 [R3+UR9+0x1000], R88 ;  /* 0x0010005803007988 */ /* 0x0087e20008000409 */
[----:B--2---:R-:W-:-:S02]  /*2070*/  LOP3.LUT R91, R3, 0x30, RZ, 0x3c, !PT ;  /* 0x00000030035b7812 */ /* 0x004fc400078e3cff */
[C---:B---3--:R-:W-:Y:S01]  /*2080*/  LOP3.LUT R88, R3.reuse, 0x40, RZ, 0x3c, !PT ;  /* 0x0000004003587812 */ /* 0x048fe200078e3cff */
[----:B----4-:R2:W-:Y:S04]  /*2090*/  STS.U16 [R3+UR9+0x400], R90 ;  /* 0x0004005a03007988 */ /* 0x0105e80008000409 */
[----:B-----5:R-:W-:Y:S04]  /*20a0*/  STS.U16 [R3+UR9+0x1400], R89 ;  /* 0x0014005903007988 */ /* 0x020fe80008000409 */
[----:B------:R3:W-:Y:S01]  /*20b0*/  STS.U16 [R100+UR9+0x480], R86 ;  /* 0x0004805664007988 */ /* 0x0007e20008000409 */
[----:B--2---:R-:W-:-:S03]  /*20c0*/  LOP3.LUT R90, R3, 0x70, RZ, 0x3c, !PT ;  /* 0x00000070035a7812 */ /* 0x004fc600078e3cff */
[----:B------:R2:W-:Y:S04]  /*20d0*/  STS.U16 [R100+UR9+0x1480], R87 ;  /* 0x0014805764007988 */ /* 0x0005e80008000409 */
[----:B------:R-:W-:Y:S01]  /*20e0*/  STS.U16 [R100+UR9+0x80], R95 ;  /* 0x0000805f64007988 */ /* 0x000fe20008000409 */
[----:B---3--:R-:W-:-:S03]  /*20f0*/  LOP3.LUT R86, R3, 0x50, RZ, 0x3c, !PT ;  /* 0x0000005003567812 */ /* 0x008fc600078e3cff */
[----:B------:R-:W-:Y:S01]  /*2100*/  STS.U16 [R100+UR9+0x1080], R94 ;  /* 0x0010805e64007988 */ /* 0x000fe20008000409 */
[----:B--2---:R-:W-:-:S03]  /*2110*/  LOP3.LUT R87, R3, 0x60, RZ, 0x3c, !PT ;  /* 0x0000006003577812 */ /* 0x004fc600078e3cff */
[----:B------:R-:W-:Y:S04]  /*2120*/  STS.U16 [R101+UR9+0x100], R93 ;  /* 0x0001005d65007988 */ /* 0x000fe80008000409 */
[----:B------:R2:W-:Y:S04]  /*2130*/  STS.U16 [R101+UR9+0x1100], R92 ;  /* 0x0011005c65007988 */ /* 0x0005e80008000409 */
[----:B------:R0:W-:Y:S04]  /*2140*/  STS.U16 [R101+UR9+0x500], R106 ;  /* 0x0005006a65007988 */ /* 0x0001e80008000409 */
[----:B------:R0:W-:Y:S04]  /*2150*/  STS.U16 [R101+UR9+0x1500], R108 ;  /* 0x0015006c65007988 */ /* 0x0001e80008000409 */
[----:B------:R0:W-:Y:S04]  /*2160*/  STS.U16 [R91+UR9+0x180], R104 ;  /* 0x000180685b007988 */ /* 0x0001e80008000409 */
[----:B------:R0:W-:Y:S04]  /*2170*/  STS.U16 [R91+UR9+0x1180], R102 ;  /* 0x001180665b007988 */ /* 0x0001e80008000409 */
[----:B------:R0:W-:Y:S04]  /*2180*/  STS.U16 [R91+UR9+0x580], R110 ;  /* 0x0005806e5b007988 */ /* 0x0001e80008000409 */
[----:B------:R0:W-:Y:S01]  /*2190*/  STS.U16 [R91+UR9+0x1580], R112 ;  /* 0x001580705b007988 */ /* 0x0001e20008000409 */
[----:B--2---:R-:W-:-:S04]  /*21a0*/  SHF.R.S32.HI R92, RZ, 0x1f, R97 ;  /* 0x0000001fff5c7819 */ /* 0x004fc80000011461 */
[----:B------:R-:W-:Y:S01]  /*21b0*/  LEA.HI R92, R92, R97, RZ, 0x4 ;  /* 0x000000615c5c7211 */ /* 0x000fe200078f20ff */
[----:B------:R0:W-:Y:S04]  /*21c0*/  STS.U16 [R88+UR9+0x600], R111 ;  /* 0x0006006f58007988 */ /* 0x0001e80008000409 */
[----:B------:R0:W-:Y:S04]  /*21d0*/  STS.U16 [R88+UR9+0x1600], R113 ;  /* 0x0016007158007988 */ /* 0x0001e80008000409 */
[----:B------:R0:W-:Y:S04]  /*21e0*/  STS.U16 [R88+UR9+0x200], R105 ;  /* 0x0002006958007988 */ /* 0x0001e80008000409 */
[----:B------:R0:W-:Y:S04]  /*21f0*/  STS.U16 [R88+UR9+0x1200], R103 ;  /* 0x0012006758007988 */ /* 0x0001e80008000409 */
[----:B------:R0:W-:Y:S04]  /*2200*/  STS.U16 [R86+UR9+0x280], R107 ;  /* 0x0002806b56007988 */ /* 0x0001e80008000409 */
[----:B------:R0:W-:Y:S01]  /*2210*/  STS.U16 [R86+UR9+0x1280], R109 ;  /* 0x0012806d56007988 */ /* 0x0001e20008000409 */
[----:B------:R-:W-:-:S03]  /*2220*/  SHF.R.S32.HI R89, RZ, 0x4, R92 ;  /* 0x00000004ff597819 */ /* 0x000fc6000001145c */
[----:B------:R0:W-:Y:S04]  /*2230*/  STS.U16 [R86+UR9+0x680], R119 ;  /* 0x0006807756007988 */ /* 0x0001e80008000409 */
        /* <DEDUP_REMOVED lines=16> */
[----:B------:R0:W-:Y:S01]  /*2340*/  STS.U16 [R98+UR9+0x4700], R139 ;  /* 0x0047008b62007988 */ /* 0x0001e20008000409 */
[----:B-1----:R1:W-:Y:S06]  /*2350*/  MEMBAR.ALL.CTA ;  /* 0x0000000000007992 */ /* 0x0023ec0000008000 */
[----:B-1----:R-:W1:Y:S01]  /*2360*/  FENCE.VIEW.ASYNC.S ;  /* 0x00000000000073c6 */ /* 0x002e620000000000 */
[----:B------:R-:W-:-:S05]  /*2370*/  VIMNMX R89, PT, PT, R89, 0x1, !PT ;  /* 0x0000000159597848 */ /* 0x000fca0007fe0100 */
[----:B------:R-:W-:Y:S01]  /*2380*/  VIADD R89, R89, 0xffffffff ;  /* 0xffffffff59597836 */ /* 0x000fe20000000000 */
[----:B-1----:R-:W-:Y:S04]  /*2390*/  BAR.SYNC.DEFER_BLOCKING 0x0 ;  /* 0x0000000000007b1d */ /* 0x002fe80000010000 */
[----:B------:R-:W-:Y:S02]  /*23a0*/  ISETP.NE.U32.AND P3, PT, R89, RZ, PT ;  /* 0x000000ff5900720c */ /* 0x000fe40003f65070 */
[----:B0-----:R-:W-:Y:S11]  /*23b0*/  @P1 BRA `(.L_x_6) ;  /* 0x00000000005c1947 */ /* 0x001ff60003800000 */
[----:B------:R-:W-:Y:S02]  /*23c0*/  UIADD3 UR5, UPT, UPT, UR9, 0x4000, URZ ;  /* 0x0000400009057890 */ /* 0x000fe4000fffe0ff */
[----:B------:R-:W-:Y:S02]  /*23d0*/  USHF.R.U32.HI UR4, URZ, 0x4, UR9 ;  /* 0x00000004ff047899 */ /* 0x000fe40008011609 */
[----:B------:R-:W-:Y:S02]  /*23e0*/  USHF.R.U32.HI UR5, URZ, 0x4, UR5 ;  /* 0x00000004ff057899 */ /* 0x000fe40008011605 */
[----:B------:R-:W-:Y:S02]  /*23f0*/  USGXT.U32 UR4, UR4, 0xe ;  /* 0x0000000e0404789a */ /* 0x000fe40008000000 */
[----:B------:R-:W-:Y:S01]  /*2400*/  USGXT.U32 UR6, UR5, 0xe ;  /* 0x0000000e0506789a */ /* 0x000fe20008000000 */
[----:B------:R-:W-:Y:S01]  /*2410*/  UMOV UR10, 0x800100 ;  /* 0x00800100000a7882 */ /* 0x000fe20000000000 */
[----:B------:R-:W-:Y:S01]  /*2420*/  UMOV UR11, 0x40004040 ;  /* 0x40004040000b7882 */ /* 0x000fe20000000000 */
[----:B------:R-:W-:Y:S01]  /*2430*/  UMOV UR5, URZ ;  /* 0x000000ff00057c82 */ /* 0x000fe20008000000 */
[----:B------:R-:W-:-:S02]  /*2440*/  ULOP3.LUT UR12, UR4, 0x800000, URZ, 0xfc, !UPT ;  /* 0x00800000040c7892 */ /* 0x000fc4000f8efcff */
[----:B------:R-:W-:Y:S02]  /*2450*/  UIADD3 UR14, UPT, UPT, UR8, 0x40, URZ ;  /* 0x00000040080e7890 */ /* 0x000fe4000fffe0ff */
[----:B------:R-:W-:Y:S01]  /*2460*/  UIADD3.64 UR10, UPT, UPT, UR4, UR10, URZ ;  /* 0x0000000a040a7297 */ /* 0x000fe2000fffe0ff */
[----:B------:R-:W-:Y:S02]  /*2470*/  UMOV UR16, 0x0 ;  /* 0x0000000000107882 */ /* 0x000fe40000000000 */
[----:B------:R-:W-:Y:S01]  /*2480*/  UMOV UR4, UR7 ;  /* 0x0000000700047c82 */ /* 0x000fe20008000000 */
[----:B------:R-:W-:Y:S01]  /*2490*/  UMOV UR17, 0x8108490 ;  /* 0x0810849000117882 */ /* 0x000fe20000000000 */
[----:B------:R-:W-:Y:S01]  /*24a0*/  UMOV UR7, 0xc0004010 ;  /* 0xc000401000077882 */ /* 0x000fe20000000000 */
[----:B------:R-:W-:Y:S01]  /*24b0*/  UMOV UR13, 0x40004040 ;  /* 0x40004040000d7882 */ /* 0x000fe20000000000 */
[----:B------:R-:W-:Y:S01]  /*24c0*/  UMOV UR20, 0x0 ;  /* 0x0000000000147882 */ /* 0x000fe20000000000 */
[----:B------:R-:W-:Y:S01]  /*24d0*/  UMOV UR21, 0x8108490 ;  /* 0x0810849000157882 */ /* 0x000fe20000000000 */
[----:B------:R-:W-:Y:S01]  /*24e0*/  UMOV UR4, UR4 ;  /* 0x0000000400047c82 */ /* 0x000fe20008000000 */
[----:B------:R0:W-:Y:S01]  /*24f0*/  UTCHMMA gdesc[UR12], gdesc[UR6], tmem[UR8], tmem[UR16], idesc[UR17], !UPT ;  /* 0x00ff10060c0075ea */ /* 0x0001e2000f800008 */
[----:B------:R0:W-:Y:S01]  /*2500*/  UTCHMMA gdesc[UR10], gdesc[UR6], tmem[UR14], tmem[UR20], idesc[UR21], !UPT ;  /* 0x00ff14060a0075ea */ /* 0x0001e2000f80000e */
[----:B------:R0:W-:Y:S01]  /*2510*/  UTCBAR [UR4], URZ ;  /* 0x000000ff040073e9 */ /* 0x0001e200080000ff */
[----:B------:R-:W-:Y:S01]  /*2520*/  NOP ;  /* 0x0000000000007918 */ /* 0x000fe20000000000 */
.L_x_6:
[----:B0-----:R-:W-:Y:S01]  /*2530*/  UMOV UR4, URZ ;  /* 0x000000ff00047c82 */ /* 0x001fe20008000000 */
[----:B------:R-:W-:Y:S02]  /*2540*/  IMAD.SHL.U32 R145, R4, 0x10, RZ ;  /* 0x0000001004917824 */ /* 0x000fe400078e00ff */
[----:B------:R-:W-:Y:S01]  /*2550*/  IMAD.SHL.U32 R147, R5, 0x10, RZ ;  /* 0x0000001005937824 */ /* 0x000fe200078e00ff */
[----:B------:R-:W-:Y:S06]  /*2560*/  @!P3 BRA `(.L_x_7) ;  /* 0x0000000c0088b947 */ /* 0x000fec0003800000 */
[----:B------:R-:W-:Y:S02]  /*2570*/  UIADD3 UR5, UPT, UPT, UR9, 0x2000, URZ ;  /* 0x0000200009057890 */ /* 0x000fe4000fffe0ff */
[----:B------:R-:W-:Y:S02]  /*2580*/  UIADD3 UR6, UPT, UPT, UR9, 0x4800, URZ ;  /* 0x0000480009067890 */ /* 0x000fe4000fffe0ff */
[----:B------:R-:W-:Y:S02]  /*2590*/  USHF.R.U32.HI UR5, URZ, 0x4, UR5 ;  /* 0x00000004ff057899 */ /* 0x000fe40008011605 */
[----:B------:R-:W-:Y:S02]  /*25a0*/  USHF.R.U32.HI UR10, URZ, 0x4, UR6 ;  /* 0x00000004ff0a7899 */ /* 0x000fe40008011606 */
[----:B------:R-:W-:Y:S01]  /*25b0*/  USGXT.U32 UR6, UR5, 0xe ;  /* 0x0000000e0506789a */ /* 0x000fe20008000000 */
[----:B------:R-:W-:Y:S01]  /*25c0*/  UMOV UR12, 0x800100 ;  /* 0x00800100000c7882 */ /* 0x000fe20000000000 */
[----:B------:R-:W-:Y:S01]  /*25d0*/  UMOV UR13, 0x40004040 ;  /* 0x40004040000d7882 */ /* 0x000fe20000000000 */
[----:B------:R-:W-:Y:S01]  /*25e0*/  UMOV UR7, URZ ;  /* 0x000000ff00077c82 */ /* 0x000fe20008000000 */
[----:B------:R-:W-:-:S02]  /*25f0*/  USGXT.U32 UR10, UR10, 0xe ;  /* 0x0000000e0a0a789a */ /* 0x000fc40008000000 */
[----:B------:R-:W-:Y:S02]  /*2600*/  ULOP3.LUT UR14, UR6, 0x800000, URZ, 0xfc, !UPT ;  /* 0x00800000060e7892 */ /* 0x000fe4000f8efcff */
[----:B------:R-:W-:Y:S01]  /*2610*/  UIADD3.64 UR12, UPT, UPT, UR6, UR12, URZ ;  /* 0x0000000c060c7297 */ /* 0x000fe2000fffe0ff */
[----:B------:R-:W-:Y:S01]  /*2620*/  UMOV UR20, 0x1 ;  /* 0x0000000100147882 */ /* 0x000fe20000000000 */
[----:B------:R-:W-:Y:S01]  /*2630*/  UMOV UR5, URZ ;  /* 0x000000ff00057c82 */ /* 0x000fe20008000000 */
[----:B------:R-:W-:-:S09]  /*2640*/  UMOV UR11, 0xc0004010 ;  /* 0xc0004010000b7882 */ /* 0x000fd20000000000 */
.L_x_10:
[----:B------:R-:W-:Y:S01]  /*2650*/  USHF.L.U32 UR4, UR4, 0x1f, URZ ;  /* 0x0000001f04047899 */ /* 0x000fe200080006ff */
[----:B------:R-:W-:-:S04]  /*2660*/  IMAD.WIDE R64, R147, 0x2, R64 ;  /* 0x0000000293407825 */ /* 0x000fc800078e0240 */
[----:B------:R-:W-:-:S04]  /*2670*/  IMAD.WIDE R62, R147, 0x2, R62 ;  /* 0x00000002933e7825 */ /* 0x000fc800078e023e */
[----:B0-----:R-:W-:-:S04]  /*2680*/  IMAD.U32 R4, RZ, RZ, UR4 ;  /* 0x00000004ff047e24 */ /* 0x001fc8000f8e00ff */
[----:B------:R-:W0:Y:S02]  /*2690*/  SYNCS.PHASECHK.TRANS64.TRYWAIT P1, [UR19], R4 ;  /* 0x00000004ff0075a7 */ /* 0x000e240008021113 */
[----:B0-----:R-:W-:Y:S05]  /*26a0*/  @!P1 BRA `(.L_x_8) ;  /* 0x0000003c00449947 */ /* 0x001fea0003800000 */
.L_x_16:
[----:B------:R-:W-:Y:S01]  /*26b0*/  ISETP.GT.AND P6, PT, R99, RZ, PT ;  /* 0x000000ff6300720c */ /* 0x000fe20003fc4270 */
[----:B------:R-:W-:Y:S01]  /*26c0*/  IMAD.WIDE R22, R145, 0x2, R22 ;  /* 0x0000000291167825 */ /* 0x000fe200078e0216 */
[----:B------:R-:W-:Y:S02]  /*26d0*/  ISETP.GT.AND P1, PT, R99, 0x1, PT ;  /* 0x000000016300780c */ /* 0x000fe40003f24270 */
[----:B------:R-:W-:Y:S01]  /*26e0*/  PRMT R4, RZ, 0x7610, R4 ;  /* 0x00007610ff047816 */ /* 0x000fe20000000004 */
[C---:B------:R-:W-:Y:S01]  /*26f0*/  IMAD.WIDE R20, R145.reuse, 0x2, R20 ;  /* 0x0000000291147825 */ /* 0x040fe200078e0214 */
[----:B------:R-:W-:Y:S02]  /*2700*/  PRMT R92, RZ, 0x7610, R92 ;  /* 0x00007610ff5c7816 */ /* 0x000fe4000000005c */
[----:B------:R-:W-:Y:S01]  /*2710*/  PRMT R5, RZ, 0x7610, R5 ;  /* 0x00007610ff057816 */ /* 0x000fe20000000005 */
[----:B------:R-:W-:Y:S01]  /*2720*/  IMAD.WIDE R10, R145, 0x2, R10 ;  /* 0x00000002910a7825 */ /* 0x000fe200078e020a */
[----:B------:R-:W-:-:S02]  /*2730*/  PRMT R93, RZ, 0x7610, R93 ;  /* 0x00007610ff5d7816 */ /* 0x000fc4000000005d */
[----:B------:R-:W-:Y:S01]  /*2740*/  ISETP.GT.AND P4, PT, R99, 0x3, PT ;  /* 0x000000036300780c */ /* 0x000fe20003f84270 */
[----:B------:R-:W-:Y:S01]  /*2750*/  IMAD.WIDE R8, R145, 0x2, R8 ;  /* 0x0000000291087825 */ /* 0x000fe200078e0208 */
[----:B------:R-:W2:Y:S01]  /*2760*/  @P6 LDG.E.U16 R92, desc[UR22][R10.64] ;  /* 0x000000160a5c6981 */ /* 0x000ea2000c1e1500 */
[----:B------:R-:W-:Y:S02]  /*2770*/  ISETP.GT.AND P5, PT, R99, 0x4, PT ;  /* 0x000000046300780c */ /* 0x000fe40003fa4270 */
[----:B------:R-:W-:Y:S01]  /*2780*/  IMAD.WIDE R76, R145, 0x2, R76 ;  /* 0x00000002914c7825 */ /* 0x000fe200078e024c */
[----:B------:R-:W3:Y:S01]  /*2790*/  @P6 LDG.E.U16 R4, desc[UR22][R8.64] ;  /* 0x0000001608046981 */ /* 0x000ee2000c1e1500 */
[----:B------:R-:W-:Y:S02]  /*27a0*/  ISETP.GT.AND P6, PT, R99, 0x5, PT ;  /* 0x000000056300780c */ /* 0x000fe40003fc4270 */
[----:B------:R-:W-:Y:S01]  /*27b0*/  IMAD.WIDE R70, R145, 0x2, R70 ;  /* 0x0000000291467825 */ /* 0x000fe200078e0246 */
[----:B------:R-:W4:Y:S01]  /*27c0*/  @P1 LDG.E.U16 R5, desc[UR22][R20.64] ;  /* 0x0000001614051981 */ /* 0x000f22000c1e1500 */
[----:B------:R-:W-:-:S02]  /*27d0*/  ISETP.GT.AND P3, PT, R99, 0x2, PT ;  /* 0x000000026300780c */ /* 0x000fc40003f64270 */
[----:B------:R-:W-:Y:S01]  /*27e0*/  IMAD.WIDE R52, R145, 0x2, R52 ;  /* 0x0000000291347825 */ /* 0x000fe200078e0234 */
[----:B------:R-:W5:Y:S01]  /*27f0*/  @P1 LDG.E.U16 R93, desc[UR22][R22.64] ;  /* 0x00000016165d1981 */ /* 0x000f62000c1e1500 */
[----:B------:R-:W-:Y:S02]  /*2800*/  ISETP.GT.AND P1, PT, R99, 0x6, PT ;  /* 0x000000066300780c */ /* 0x000fe40003f24270 */
[----:B------:R-:W-:Y:S01]  /*2810*/  PRMT R104, RZ, 0x7610, R104 ;  /* 0x00007610ff687816 */ /* 0x000fe20000000068 */
[C---:B------:R-:W-:Y:S01]  /*2820*/  IMAD.WIDE R50, R145.reuse, 0x2, R50 ;  /* 0x0000000291327825 */ /* 0x040fe200078e0232 */
[----:B------:R-:W-:Y:S02]  /*2830*/  PRMT R106, RZ, 0x7610, R106 ;  /* 0x00007610ff6a7816 */ /* 0x000fe4000000006a */
[----:B------:R-:W-:Y:S01]  /*2840*/  PRMT R95, RZ, 0x7610, R95 ;  /* 0x00007610ff5f7816 */ /* 0x000fe2000000005f */
[----:B------:R-:W-:Y:S01]  /*2850*/  IMAD.WIDE R42, R145, 0x2, R42 ;  /* 0x00000002912a7825 */ /* 0x000fe200078e022a */
[----:B------:R-:W-:-:S02]  /*2860*/  PRMT R103, RZ, 0x7610, R103 ;  /* 0x00007610ff677816 */ /* 0x000fc40000000067 */
[----:B------:R-:W-:Y:S01]  /*2870*/  PRMT R105, RZ, 0x7610, R105 ;  /* 0x00007610ff697816 */ /* 0x000fe20000000069 */
[C---:B------:R-:W-:Y:S01]  /*2880*/  IMAD.WIDE R40, R145.reuse, 0x2, R40 ;  /* 0x0000000291287825 */ /* 0x040fe200078e0228 */
[----:B------:R-:W-:Y:S02]  /*2890*/  PRMT R107, RZ, 0x7610, R107 ;  /* 0x00007610ff6b7816 */ /* 0x000fe4000000006b */
[----:B------:R-:W-:Y:S01]  /*28a0*/  PRMT R108, RZ, 0x7610, R108 ;  /* 0x00007610ff6c7816 */ /* 0x000fe2000000006c */
[C---:B------:R-:W-:Y:S01]  /*28b0*/  IMAD.WIDE R34, R145.reuse, 0x2, R34 ;  /* 0x0000000291227825 */ /* 0x040fe200078e0222 */
[----:B------:R-:W-:Y:S01]  /*28c0*/  PRMT R110, RZ, 0x7610, R110 ;  /* 0x00007610ff6e7816 */ /* 0x000fe2000000006e */
[----:B------:R-:W4:Y:S02]  /*28d0*/  @P5 LDG.E.U16 R95, desc[UR22][R40.64] ;  /* 0x00000016285f5981 */ /* 0x000f24000c1e1500 */
[C---:B------:R-:W-:Y:S02]  /*28e0*/  IMAD.WIDE R32, R145.reuse, 0x2, R32 ;  /* 0x0000000291207825 */ /* 0x040fe400078e0220 */
[----:B------:R-:W4:Y:S02]  /*28f0*/  @P4 LDG.E.U16 R106, desc[UR22][R34.64] ;  /* 0x00000016226a4981 */ /* 0x000f24000c1e1500 */
[----:B------:R-:W-:-:S02]  /*2900*/  IMAD.WIDE R38, R145, 0x2, R38 ;  /* 0x0000000291267825 */ /* 0x000fc400078e0226 */
[----:B------:R-:W4:Y:S01]  /*2910*/  @P4 LDG.E.U16 R104, desc[UR22][R32.64] ;  /* 0x0000001620684981 */ /* 0x000f22000c1e1500 */
[----:B------:R-:W-:Y:S01]  /*2920*/  ISETP.GT.AND P4, PT, R99, 0x8, PT ;  /* 0x000000086300780c */ /* 0x000fe20003f84270 */
[----:B------:R-:W-:Y:S02]  /*2930*/  IMAD.WIDE R36, R145, 0x2, R36 ;  /* 0x0000000291247825 */ /* 0x000fe400078e0224 */
[----:B------:R-:W4:Y:S01]  /*2940*/  @P5 LDG.E.U16 R103, desc[UR22][R42.64] ;  /* 0x000000162a675981 */ /* 0x000f22000c1e1500 */
[----:B------:R-:W-:Y:S01]  /*2950*/  ISETP.GT.AND P5, PT, R99, 0x9, PT ;  /* 0x000000096300780c */ /* 0x000fe20003fa4270 */
[C---:B------:R-:W-:Y:S02]  /*2960*/  IMAD.WIDE R30, R145.reuse, 0x2, R30 ;  /* 0x00000002911e7825 */ /* 0x040fe400078e021e */
[----:B------:R-:W4:Y:S02]  /*2970*/  @P6 LDG.E.U16 R105, desc[UR22][R50.64] ;  /* 0x0000001632696981 */ /* 0x000f24000c1e1500 */
[----:B------:R-:W-:-:S02]  /*2980*/  IMAD.WIDE R28, R145, 0x2, R28 ;  /* 0x00000002911c7825 */ /* 0x000fc400078e021c */
[----:B------:R-:W4:Y:S01]  /*2990*/  @P6 LDG.E.U16 R107, desc[UR22][R52.64] ;  /* 0x00000016346b6981 */ /* 0x000f22000c1e1500 */
[----:B------:R-:W-:Y:S01]  /*29a0*/  ISETP.GT.AND P6, PT, R99, 0xa, PT ;  /* 0x0000000a6300780c */ /* 0x000fe20003fc4270 */
[C---:B------:R-:W-:Y:S02]  /*29b0*/  IMAD.WIDE R18, R145.reuse, 0x2, R18 ;  /* 0x0000000291127825 */ /* 0x040fe400078e0212 */
[----:B------:R-:W4:Y:S02]  /*29c0*/  @P1 LDG.E.U16 R108, desc[UR22][R70.64] ;  /* 0x00000016466c1981 */ /* 0x000f24000c1e1500 */
[----:B------:R-:W-:Y:S02]  /*29d0*/  IMAD.WIDE R16, R145, 0x2, R16 ;  /* 0x0000000291107825 */ /* 0x000fe400078e0210 */
[----:B------:R-:W4:Y:S01]  /*29e0*/  @P1 LDG.E.U16 R110, desc[UR22][R76.64] ;  /* 0x000000164c6e1981 */ /* 0x000f22000c1e1500 */
[----:B------:R-:W-:Y:S01]  /*29f0*/  ISETP.GT.AND P1, PT, R99, 0xb, PT ;  /* 0x0000000b6300780c */ /* 0x000fe20003f24270 */
[----:B------:R-:W-:Y:S01]  /*2a00*/  IMAD.WIDE R14, R145, 0x2, R14 ;  /* 0x00000002910e7825 */ /* 0x000fe200078e020e */
[----:B------:R-:W-:-:S02]  /*2a10*/  PRMT R94, RZ, 0x7610, R94 ;  /* 0x00007610ff5e7816 */ /* 0x000fc4000000005e */
[----:B------:R-:W-:Y:S01]  /*2a20*/  PRMT R102, RZ, 0x7610, R102 ;  /* 0x00007610ff667816 */ /* 0x000fe20000000066 */
[C---:B------:R-:W-:Y:S01]  /*2a30*/  IMAD.WIDE R12, R145.reuse, 0x2, R12 ;  /* 0x00000002910c7825 */ /* 0x040fe200078e020c */
[----:B------:R-:W-:Y:S02]  /*2a40*/  PRMT R112, RZ, 0x7610, R112 ;  /* 0x00007610ff707816 */ /* 0x000fe40000000070 */
[----:B------:R-:W-:Y:S01]  /*2a50*/  PRMT R114, RZ, 0x7610, R114 ;  /* 0x00007610ff727816 */ /* 0x000fe20000000072 */
[C---:B------:R-:W-:Y:S01]  /*2a60*/  IMAD.WIDE R26, R145.reuse, 0x2, R26 ;  /* 0x00000002911a7825 */ /* 0x040fe200078e021a */
[----:B------:R-:W-:Y:S02]  /*2a70*/  PRMT R113, RZ, 0x7610, R113 ;  /* 0x00007610ff717816 */ /* 0x000fe40000000071 */
[----:B------:R-:W-:Y:S01]  /*2a80*/  PRMT R115, RZ, 0x7610, R115 ;  /* 0x00007610ff737816 */ /* 0x000fe20000000073 */
[C---:B------:R-:W-:Y:S01]  /*2a90*/  IMAD.WIDE R24, R145.reuse, 0x2, R24 ;  /* 0x0000000291187825 */ /* 0x040fe200078e0218 */
[----:B------:R-:W-:Y:S01]  /*2aa0*/  PRMT R116, RZ, 0x7610, R116 ;  /* 0x00007610ff747816 */ /* 0x000fe20000000074 */
[----:B------:R-:W4:Y:S01]  /*2ab0*/  @P3 LDG.E.U16 R102, desc[UR22][R26.64] ;  /* 0x000000161a663981 */ /* 0x000f22000c1e1500 */
[----:B------:R-:W-:Y:S01]  /*2ac0*/  PRMT R118, RZ, 0x7610, R118 ;  /* 0x00007610ff767816 */ /* 0x000fe20000000076 */
[C---:B------:R-:W-:Y:S01]  /*2ad0*/  IMAD.WIDE R84, R145.reuse, 0x2, R84 ;  /* 0x0000000291547825 */ /* 0x040fe200078e0254 */
[----:B------:R-:W-:Y:S01]  /*2ae0*/  PRMT R120, RZ, 0x7610, R120 ;  /* 0x00007610ff787816 */ /* 0x000fe20000000078 */
[----:B------:R-:W4:Y:S01]  /*2af0*/  @P3 LDG.E.U16 R94, desc[UR22][R24.64] ;  /* 0x00000016185e3981 */ /* 0x000f22000c1e1500 */
[----:B------:R-:W-:Y:S01]  /*2b00*/  PRMT R122, RZ, 0x7610, R122 ;  /* 0x00007610ff7a7816 */ /* 0x000fe2000000007a */
[----:B------:R-:W-:Y:S01]  /*2b10*/  IMAD.WIDE R78, R145, 0x2, R78 ;  /* 0x00000002914e7825 */ /* 0x000fe200078e024e */
[----:B------:R-:W-:Y:S01]  /*2b20*/  ISETP.GT.AND P3, PT, R99, 0x7, PT ;  /* 0x000000076300780c */ /* 0x000fe20003f64270 */
[----:B------:R-:W4:Y:S02]  /*2b30*/  @P4 LDG.E.U16 R112, desc[UR22][R12.64] ;  /* 0x000000160c704981 */ /* 0x000f24000c1e1500 */
[----:B------:R-:W-:-:S02]  /*2b40*/  IMAD.WIDE R80, R145, 0x2, R80 ;  /* 0x0000000291507825 */ /* 0x000fc400078e0250 */
[----:B------:R-:W5:Y:S01]  /*2b50*/  @P4 LDG.E.U16 R114, desc[UR22][R14.64] ;  /* 0x000000160e724981 */ /* 0x000f62000c1e1500 */
[----:B------:R-:W-:Y:S01]  /*2b60*/  ISETP.GT.AND P4, PT, R99, 0xc, PT ;  /* 0x0000000c6300780c */ /* 0x000fe20003f84270 */
[C---:B------:R-:W-:Y:S02]  /*2b70*/  IMAD.WIDE R72, R145.reuse, 0x2, R72 ;  /* 0x0000000291487825 */ /* 0x040fe400078e0248 */
[----:B------:R-:W5:Y:S02]  /*2b80*/  @P5 LDG.E.U16 R113, desc[UR22][R16.64] ;  /* 0x0000001610715981 */ /* 0x000f64000c1e1500 */
[----:B------:R-:W-:Y:S02]  /*2b90*/  IMAD.WIDE R68, R145, 0x2, R68 ;  /* 0x0000000291447825 */ /* 0x000fe400078e0244 */
[----:B------:R-:W5:Y:S01]  /*2ba0*/  @P5 LDG.E.U16 R115, desc[UR22][R18.64] ;  /* 0x0000001612735981 */ /* 0x000f62000c1e1500 */
[----:B------:R-:W-:Y:S01]  /*2bb0*/  ISETP.GT.AND P5, PT, R99, 0xd, PT ;  /* 0x0000000d6300780c */ /* 0x000fe20003fa4270 */
[----:B------:R-:W-:-:S02]  /*2bc0*/  IMAD.WIDE R6, R145, 0x2, R6 ;  /* 0x0000000291067825 */ /* 0x000fc400078e0206 */
[----:B------:R-:W5:Y:S02]  /*2bd0*/  @P6 LDG.E.U16 R116, desc[UR22][R28.64] ;  /* 0x000000161c746981 */ /* 0x000f64000c1e1500 */
[----:B------:R-:W-:Y:S02]  /*2be0*/  IMAD.WIDE R48, R145, 0x2, R48 ;  /* 0x0000000291307825 */ /* 0x000fe400078e0230 */
[----:B------:R-:W5:Y:S01]  /*2bf0*/  @P6 LDG.E.U16 R118, desc[UR22][R30.64] ;  /* 0x000000161e766981 */ /* 0x000f62000c1e1500 */
[----:B------:R-:W-:Y:S01]  /*2c00*/  ISETP.GT.AND P6, PT, R99, 0xe, PT ;  /* 0x0000000e6300780c */ /* 0x000fe20003fc4270 */
[C---:B------:R-:W-:Y:S02]  /*2c10*/  IMAD.WIDE R46, R145.reuse, 0x2, R46 ;  /* 0x00000002912e7825 */ /* 0x040fe400078e022e */
[----:B------:R-:W5:Y:S02]  /*2c20*/  @P1 LDG.E.U16 R120, desc[UR22][R36.64] ;  /* 0x0000001624781981 */ /* 0x000f64000c1e1500 */
[----:B------:R-:W-:-:S02]  /*2c30*/  IMAD.WIDE R82, R145, 0x2, R82 ;  /* 0x0000000291527825 */ /* 0x000fc400078e0252 */
[----:B------:R-:W5:Y:S01]  /*2c40*/  @P1 LDG.E.U16 R122, desc[UR22][R38.64] ;  /* 0x00000016267a1981 */ /* 0x000f62000c1e1500 */
[----:B------:R-:W-:Y:S01]  /*2c50*/  ISETP.GT.AND P1, PT, R99, 0xf, PT ;  /* 0x0000000f6300780c */ /* 0x000fe20003f24270 */
[----:B------:R-:W-:Y:S01]  /*2c60*/  IMAD.WIDE R74, R145, 0x2, R74 ;  /* 0x00000002914a7825 */ /* 0x000fe200078e024a */
[----:B------:R-:W-:Y:S02]  /*2c70*/  PRMT R117, RZ, 0x7610, R117 ;  /* 0x00007610ff757816 */ /* 0x000fe40000000075 */
[----:B------:R-:W-:Y:S01]  /*2c80*/  PRMT R119, RZ, 0x7610, R119 ;  /* 0x00007610ff777816 */ /* 0x000fe20000000077 */
[C---:B------:R-:W-:Y:S01]  /*2c90*/  IMAD.WIDE R60, R147.reuse, 0x2, R60 ;  /* 0x00000002933c7825 */ /* 0x040fe200078e023c */
[----:B------:R-:W-:Y:S02]  /*2ca0*/  PRMT R109, RZ, 0x7610, R109 ;  /* 0x00007610ff6d7816 */ /* 0x000fe4000000006d */
[----:B------:R-:W-:Y:S01]  /*2cb0*/  PRMT R111, RZ, 0x7610, R111 ;  /* 0x00007610ff6f7816 */ /* 0x000fe2000000006f */
[----:B------:R-:W5:Y:S01]  /*2cc0*/  @P4 LDG.E.U16 R117, desc[UR22][R46.64] ;  /* 0x000000162e754981 */ /* 0x000f62000c1e1500 */
[----:B------:R-:W-:Y:S01]  /*2cd0*/  PRMT R121, RZ, 0x7610, R121 ;  /* 0x00007610ff797816 */ /* 0x000fe20000000079 */
[C---:B------:R-:W-:Y:S01]  /*2ce0*/  IMAD.WIDE R58, R147.reuse, 0x2, R58 ;  /* 0x00000002933a7825 */ /* 0x040fe200078e023a */
        /* <DEDUP_REMOVED lines=9> */
[----:B------:R-:W5:Y:S02]  /*2d80*/  @P5 LDG.E.U16 R123, desc[UR22][R68.64] ;  /* 0x00000016447b5981 */ /* 0x000f64000c1e1500 */
[----:B------:R-:W-:-:S02]  /*2d90*/  IMAD.WIDE R44, R147, 0x2, R44 ;  /* 0x00000002932c7825 */ /* 0x000fc400078e022c */
[----:B------:R-:W5:Y:S02]  /*2da0*/  @P3 LDG.E.U16 R109, desc[UR22][R74.64] ;  /* 0x000000164a6d3981 */ /* 0x000f64000c1e1500 */
[----:B------:R-:W-:Y:S02]  /*2db0*/  IMAD.WIDE R66, R147, 0x2, R66 ;  /* 0x0000000293427825 */ /* 0x000fe400078e0242 */
[----:B------:R-:W5:Y:S04]  /*2dc0*/  @P6 LDG.E.U16 R124, desc[UR22][R72.64] ;  /* 0x00000016487c6981 */ /* 0x000f68000c1e1500 */
[----:B------:R-:W5:Y:S04]  /*2dd0*/  @P6 LDG.E.U16 R126, desc[UR22][R80.64] ;  /* 0x00000016507e6981 */ /* 0x000f68000c1e1500 */
[----:B------:R-:W5:Y:S04]  /*2de0*/  @P3 LDG.E.U16 R111, desc[UR22][R82.64] ;  /* 0x00000016526f3981 */ /* 0x000f68000c1e1500 */
[----:B------:R-:W5:Y:S04]  /*2df0*/  @P1 LDG.E.U16 R125, desc[UR22][R78.64] ;  /* 0x000000164e7d1981 */ /* 0x000f68000c1e1500 */
[----:B------:R-:W5:Y:S01]  /*2e00*/  @P1 LDG.E.U16 R127, desc[UR22][R84.64] ;  /* 0x00000016547f1981 */ /* 0x000f62000c1e1500 */
[----:B------:R-:W-:Y:S01]  /*2e10*/  BAR.SYNC.DEFER_BLOCKING 0x0 ;  /* 0x0000000000007b1d */ /* 0x000fe20000010000 */
[----:B------:R-:W-:-:S02]  /*2e20*/  ISETP.GE.AND P4, PT, R96, R99, PT ;  /* 0x000000636000720c */ /* 0x000fc40003f86270 */
[----:B------:R-:W-:Y:S02]  /*2e30*/  PRMT R129, RZ, 0x7610, R129 ;  /* 0x00007610ff817816 */ /* 0x000fe40000000081 */
[----:B------:R-:W-:Y:S02]  /*2e40*/  PRMT R131, RZ, 0x7610, R131 ;  /* 0x00007610ff837816 */ /* 0x000fe40000000083 */
[----:B------:R-:W-:Y:S02]  /*2e50*/  PRMT R133, RZ, 0x7610, R133 ;  /* 0x00007610ff857816 */ /* 0x000fe40000000085 */
[----:B------:R-:W-:Y:S02]  /*2e60*/  PRMT R135, RZ, 0x7610, R135 ;  /* 0x00007610ff877816 */ /* 0x000fe40000000087 */
[----:B------:R-:W-:Y:S02]  /*2e70*/  PRMT R137, RZ, 0x7610, R137 ;  /* 0x00007610ff897816 */ /* 0x000fe40000000089 */
[----:B------:R-:W-:-:S02]  /*2e80*/  PRMT R139, RZ, 0x7610, R139 ;  /* 0x00007610ff8b7816 */ /* 0x000fc4000000008b */
[----:B------:R-:W-:Y:S02]  /*2e90*/  PRMT R141, RZ, 0x7610, R141 ;  /* 0x00007610ff8d7816 */ /* 0x000fe4000000008d */
[----:B------:R-:W-:Y:S01]  /*2ea0*/  PRMT R143, RZ, 0x7610, R143 ;  /* 0x00007610ff8f7816 */ /* 0x000fe2000000008f */
[----:B------:R-:W5:Y:S04]  /*2eb0*/  @!P4 LDG.E.U16 R129, desc[UR22][R44.64] ;  /* 0x000000162c81c981 */ /* 0x000f68000c1e1500 */
[----:B------:R-:W5:Y:S04]  /*2ec0*/  @!P4 LDG.E.U16 R131, desc[UR22][R54.64] ;  /* 0x000000163683c981 */ /* 0x000f68000c1e1500 */
[----:B------:R-:W5:Y:S04]  /*2ed0*/  @!P4 LDG.E.U16 R133, desc[UR22][R56.64] ;  /* 0x000000163885c981 */ /* 0x000f68000c1e1500 */
[----:B------:R-:W5:Y:S04]  /*2ee0*/  @!P4 LDG.E.U16 R135, desc[UR22][R58.64] ;  /* 0x000000163a87c981 */ /* 0x000f68000c1e1500 */
[----:B------:R-:W5:Y:S04]  /*2ef0*/  @!P4 LDG.E.U16 R137, desc[UR22][R60.64] ;  /* 0x000000163c89c981 */ /* 0x000f68000c1e1500 */
[----:B------:R-:W5:Y:S04]  /*2f00*/  @!P4 LDG.E.U16 R139, desc[UR22][R62.64] ;  /* 0x000000163e8bc981 */ /* 0x000f68000c1e1500 */
[----:B------:R-:W5:Y:S04]  /*2f10*/  @!P4 LDG.E.U16 R141, desc[UR22][R64.64] ;  /* 0x00000016408dc981 */ /* 0x000f68000c1e1500 */
[----:B------:R-:W5:Y:S01]  /*2f20*/  @!P4 LDG.E.U16 R143, desc[UR22][R66.64] ;  /* 0x00000016428fc981 */ /* 0x000f62000c1e1500 */
[----:B------:R-:W-:-:S04]  /*2f30*/  ULEA UR19, UR20, UR9, 0x3 ;  /* 0x0000000914137291 */ /* 0x000fc8000f8e18ff */
[----:B------:R-:W-:Y:S01]  /*2f40*/  UIADD3 UR19, UPT, UPT, UR19, 0x5000, URZ ;  /* 0x0000500013137890 */ /* 0x000fe2000fffe0ff */
[----:B--2---:R0:W-:Y:S04]  /*2f50*/  STS.U16 [R3+UR9+0x3000], R92 ;  /* 0x0030005c03007988 */ /* 0x0041e80008000409 */
[----:B---3--:R0:W-:Y:S04]  /*2f60*/  STS.U16 [R3+UR9+0x2000], R4 ;  /* 0x0020000403007988 */ /* 0x0081e80008000409 */
[----:B----4-:R0:W-:Y:S04]  /*2f70*/  STS.U16 [R3+UR9+0x2400], R112 ;  /* 0x0024007003007988 */ /* 0x0101e80008000409 */
[----:B-----5:R0:W-:Y:S04]  /*2f80*/  STS.U16 [R3+UR9+0x3400], R114 ;  /* 0x0034007203007988 */ /* 0x0201e80008000409 */
        /* <DEDUP_REMOVED lines=36> */
[----:B------:R1:W-:Y:S06]  /*31d0*/  MEMBAR.ALL.CTA ;  /* 0x0000000000007992 */ /* 0x0003ec0000008000 */
[----:B-1----:R-:W1:Y:S02]  /*31e0*/  FENCE.VIEW.ASYNC.S ;  /* 0x00000000000073c6 */ /* 0x002e640000000000 */
[----:B-1----:R-:W-:Y:S06]  /*31f0*/  BAR.SYNC.DEFER_BLOCKING 0x0 ;  /* 0x0000000000007b1d */ /* 0x002fec0000010000 */
[----:B------:R-:W-:Y:S05]  /*3200*/  @P0 BRA `(.L_x_9) ;  /* 0x0000000000340947 */ /* 0x000fea0003800000 */
[----:B------:R-:W-:Y:S01]  /*3210*/  UIADD3 UR21, UPT, UPT, UR8, 0x40, URZ ;  /* 0x0000004008157890 */ /* 0x000fe2000fffe0ff */
[----:B------:R-:W-:Y:S01]  /*3220*/  UMOV UR15, 0x40004040 ;  /* 0x40004040000f7882 */ /* 0x000fe20000000000 */
[----:B------:R-:W-:Y:S01]  /*3230*/  UMOV UR16, 0x0 ;  /* 0x0000000000107882 */ /* 0x000fe20000000000 */
[----:B------:R-:W-:Y:S01]  /*3240*/  UMOV UR17, 0x8108490 ;  /* 0x0810849000117882 */ /* 0x000fe20000000000 */
[----:B------:R-:W-:Y:S01]  /*3250*/  UMOV UR6, UR19 ;  /* 0x0000001300067c82 */ /* 0x000fe20008000000 */
[----:B------:R-:W-:Y:S01]  /*3260*/  UMOV UR7, URZ ;  /* 0x000000ff00077c82 */ /* 0x000fe20008000000 */
[----:B------:R-:W-:Y:S01]  /*3270*/  UMOV UR24, 0x0 ;  /* 0x0000000000187882 */ /* 0x000fe20000000000 */
[----:B------:R-:W-:Y:S01]  /*3280*/  UMOV UR25, 0x8108490 ;  /* 0x0810849000197882 */ /* 0x000fe20000000000 */
[----:B------:R1:W-:Y:S01]  /*3290*/  UTCHMMA gdesc[UR14], gdesc[UR10], tmem[UR8], tmem[UR16], idesc[UR17], UPT ;  /* 0x00ff100a0e0075ea */ /* 0x0003e2000b800008 */
[----:B------:R-:W-:Y:S01]  /*32a0*/  UMOV UR4, UR6 ;  /* 0x0000000600047c82 */ /* 0x000fe20008000000 */
[----:B------:R1:W-:Y:S01]  /*32b0*/  UTCHMMA gdesc[UR12], gdesc[UR10], tmem[UR21], tmem[UR24], idesc[UR25], UPT ;  /* 0x00ff180a0c0075ea */ /* 0x0003e2000b800015 */
[----:B------:R1:W-:Y:S01]  /*32c0*/  UTCBAR [UR4], URZ ;  /* 0x000000ff040073e9 */ /* 0x0003e200080000ff */
[----:B------:R-:W-:-:S02]  /*32d0*/  NOP ;  /* 0x0000000000007918 */ /* 0x000fc40000000000 */
.L_x_9:
[----:B------:R-:W-:Y:S01]  /*32e0*/  UIADD3 UR20, UPT, UPT, UR20, 0x1, URZ ;  /* 0x0000000114147890 */ /* 0x000fe2000fffe0ff */
[----:B------:R-:W-:Y:S02]  /*32f0*/  VIADD R89, R89, 0xffffffff ;  /* 0xffffffff59597836 */ /* 0x000fe40000000000 */
[----:B------:R-:W-:Y:S01]  /*3300*/  VIADD R99, R99, 0xfffffff0 ;  /* 0xfffffff063637836 */ /* 0x000fe20000000000 */
[----:B------:R-:W-:Y:S02]  /*3310*/  UISETP.GT.AND UP1, UPT, UR20, 0x1, UPT ;  /* 0x000000011400788c */ /* 0x000fe4000bf24270 */
[----:B------:R-:W-:Y:S02]  /*3320*/  ISETP.NE.U32.AND P1, PT, R89, RZ, PT ;  /* 0x000000ff5900720c */ /* 0x000fe40003f25070 */
[----:B-1----:R-:W-:Y:S02]  /*3330*/  USEL UR4, URZ, 0x1, !UP1 ;  /* 0x00000001ff047887 */ /* 0x002fe4000c800000 */
[----:B------:R-:W-:-:S02]  /*3340*/  USEL UR20, UR20, URZ, !UP1 ;  /* 0x000000ff14147287 */ /* 0x000fc4000c800000 */
[----:B------:R-:W-:-:S03]  /*3350*/  ULOP3.LUT UR6, UR5, UR4, URZ, 0x3c, !UPT ;  /* 0x0000000405067292 */ /* 0x000fc6000f8e3cff */
[----:B------:R-:W-:-:S04]  /*3360*/  UMOV UR4, UR5 ;  /* 0x0000000500047c82 */ /* 0x000fc80008000000 */
[----:B------:R-:W-:Y:S01]  /*3370*/  UMOV UR5, UR6 ;  /* 0x0000000600057c82 */ /* 0x000fe20008000000 */
[----:B------:R-:W-:Y:S05]  /*3380*/  @P1 BRA `(.L_x_10) ;  /* 0xfffffff000b01947 */ /* 0x000fea000383ffff */
.L_x_7:
[----:B------:R-:W1:Y:S01]  /*3390*/  LDC R134, c[0x0][0x3b4] ;  /* 0x0000ed00ff867b82 */ /* 0x000e620000000800 */
[----:B------:R-:W-:-:S13]  /*33a0*/  ISETP.GE.AND P0, PT, R97, 0x10, PT ;  /* 0x000000106100780c */ /* 0x000fda0003f06270 */
[----:B------:R-:W-:Y:S05]  /*33b0*/  @!P0 BRA `(.L_x_11) ;  /* 0x0000000000108947 */ /* 0x000fea0003800000 */
[----:B------:R-:W-:-:S06]  /*33c0*/  USHF.L.U32 UR4, UR4, 0x1f, URZ ;  /* 0x0000001f04047899 */ /* 0x000fcc00080006ff */
[----:B0-----:R-:W-:-:S04]  /*33d0*/  IMAD.U32 R3, RZ, RZ, UR4 ;  /* 0x00000004ff037e24 */ /* 0x001fc8000f8e00ff */
[----:B------:R-:W0:Y:S02]  /*33e0*/  SYNCS.PHASECHK.TRANS64.TRYWAIT P0, [UR19], R3 ;  /* 0x00000003ff0075a7 */ /* 0x000e240008001113 */
[----:B0-----:R-:W-:Y:S05]  /*33f0*/  @!P0 BRA `(.L_x_12) ;  /* 0x0000002c00fc8947 */ /* 0x001fea0003800000 */
.L_x_11:
[----:B------:R-:W-:Y:S01]  /*3400*/  BAR.SYNC.DEFER_BLOCKING 0x0 ;  /* 0x0000000000007b1d */ /* 0x000fe20000010000 */
[C---:B0-----:R-:W-:Y:S02]  /*3410*/  VIADD R3, R2.reuse, 0x4 ;  /* 0x0000000402037836 */ /* 0x041fe40000000000 */
[C---:B------:R-:W-:Y:S02]  /*3420*/  VIADD R133, R2.reuse, 0x3 ;  /* 0x0000000302857836 */ /* 0x040fe40000000000 */
[C---:B------:R-:W-:Y:S01]  /*3430*/  VIADD R136, R2.reuse, 0x1 ;  /* 0x0000000102887836 */ /* 0x040fe20000000000 */
[----:B------:R-:W0:Y:S01]  /*3440*/  LDCU.128 UR4, c[0x0][0x390] ;  /* 0x00007200ff0477ac */ /* 0x000e220008000c00 */
[C---:B------:R-:W-:Y:S02]  /*3450*/  VIADD R135, R2.reuse, 0x2 ;  /* 0x0000000202877836 */ /* 0x040fe40000000000 */
[----:B------:R-:W-:Y:S01]  /*3460*/  VIADD R147, R2, 0x5 ;  /* 0x0000000502937836 */ /* 0x000fe20000000000 */
[----:B------:R-:W2:Y:S01]  /*3470*/  LDCU UR10, c[0x0][0x3b8] ;  /* 0x00007700ff0a77ac */ /* 0x000ea20008000800 */
[----:B------:R-:W3:Y:S02]  /*3480*/  @!P2 SYNCS.CCTL.IV [UR9+0x5000] ;  /* 0x00500000ff00a9b1 */ /* 0x000ee40008000009 */
[----:B---3--:R-:W-:Y:S01]  /*3490*/  BAR.SYNC.DEFER_BLOCKING 0x0 ;  /* 0x0000000000007b1d */ /* 0x008fe20000010000 */
[----:B0-----:R-:W-:Y:S01]  /*34a0*/  ISETP.GE.AND P0, PT, R3, UR7, PT ;  /* 0x0000000703007c0c */ /* 0x001fe2000bf06270 */
[----:B-1----:R-:W-:Y:S01]  /*34b0*/  IMAD R3, R0, R134, RZ ;  /* 0x0000008600037224 */ /* 0x002fe200078e02ff */
[----:B------:R-:W-:Y:S01]  /*34c0*/  ISETP.GE.AND P4, PT, R133, UR7, PT ;  /* 0x0000000785007c0c */ /* 0x000fe2000bf86270 */
[----:B--2---:R-:W-:Y:S01]  /*34d0*/  IMAD R137, R2, UR10, RZ ;  /* 0x0000000a02897c24 */ /* 0x004fe2000f8e02ff */
[----:B------:R-:W-:-:S02]  /*34e0*/  ISETP.GE.AND P1, PT, R0, UR6, PT ;  /* 0x0000000600007c0c */ /* 0x000fc4000bf26270 */
[----:B------:R-:W-:Y:S01]  /*34f0*/  ISETP.GE.AND P5, PT, R136, UR7, PT ;  /* 0x0000000788007c0c */ /* 0x000fe2000bfa6270 */
[----:B------:R-:W0:Y:S01]  /*3500*/  LDTM.x128 R4, tmem[UR18] ;  /* 0x00000012000479ee */ /* 0x000e2200083c0000 */
[C---:B------:R-:W-:Y:S02]  /*3510*/  ISETP.LT.AND P1, PT, R2.reuse, UR7, !P1 ;  /* 0x0000000702007c0c */ /* 0x040fe4000cf21270 */
[----:B------:R-:W-:Y:S01]  /*3520*/  ISETP.GE.AND P3, PT, R135, UR7, PT ;  /* 0x0000000787007c0c */ /* 0x000fe2000bf66270 */
[----:B------:R-:W1:Y:S01]  /*3530*/  @!P2 SYNCS.CCTL.IV [UR9+0x5008] ;  /* 0x00500800ff00a9b1 */ /* 0x000e620008000009 */
[----:B------:R-:W-:Y:S01]  /*3540*/  ISETP.GE.AND P2, PT, R2, UR7, PT ;  /* 0x0000000702007c0c */ /* 0x000fe2000bf46270 */
[----:B------:R-:W-:-:S03]  /*3550*/  NOP ;  /* 0x0000000000007918 */ /* 0x000fc60000000000 */
[----:B------:R-:W-:Y:S02]  /*3560*/  ISETP.LT.AND P2, PT, R132, UR6, !P2 ;  /* 0x0000000684007c0c */ /* 0x000fe4000d741270 */
[----:B0-----:R-:W-:Y:S02]  /*3570*/  F2FP.BF16.F32.PACK_AB R142, R69, R68 ;  /* 0x00000044458e723e */ /* 0x001fe400000010ff */
[----:B------:R-:W-:Y:S01]  /*3580*/  F2FP.BF16.F32.PACK_AB R133, R5, R4 ;  /* 0x000000040585723e */ /* 0x000fe200000010ff */
[----:B------:R-:W-:Y:S01]  /*3590*/  IMAD R5, R134, 0x80, R3 ;  /* 0x0000008086057824 */ /* 0x000fe200078e0203 */
[----:B------:R-:W-:Y:S02]  /*35a0*/  LEA R68, P6, R3, UR4, 0x1 ;  /* 0x0000000403447c11 */ /* 0x000fe4000f8c08ff */
[----:B------:R-:W-:Y:S02]  /*35b0*/  PRMT R143, R133, 0x7610, R143 ;  /* 0x00007610858f7816 */ /* 0x000fe4000000008f */
[----:B------:R-:W-:Y:S01]  /*35c0*/  LEA.HI.X.SX32 R69, R3, UR5, 0x1, P6 ;  /* 0x0000000503457c11 */ /* 0x000fe2000b0f0eff */
[----:B------:R-:W-:Y:S01]  /*35d0*/  VIADD R3, R137, UR10 ;  /* 0x0000000a89037c36 */ /* 0x000fe20008000000 */
[----:B------:R-:W-:-:S02]  /*35e0*/  LEA R4, P6, R5, UR4, 0x1 ;  /* 0x0000000405047c11 */ /* 0x000fc4000f8c08ff */
[----:B------:R-:W-:Y:S01]  /*35f0*/  PRMT R144, R142, 0x7610, R144 ;  /* 0x000076108e907816 */ /* 0x000fe20000000090 */
[--C-:B------:R-:W-:Y:S01]  /*3600*/  IMAD.WIDE R134, R137, 0x2, R68.reuse ;  /* 0x0000000289867825 */ /* 0x100fe200078e0244 */
[----:B------:R-:W-:Y:S02]  /*3610*/  LEA.HI.X.SX32 R5, R5, UR5, 0x1, P6 ;  /* 0x0000000505057c11 */ /* 0x000fe4000b0f0eff */
[----:B------:R-:W-:Y:S01]  /*3620*/  ISETP.LT.AND P6, PT, R0, UR6, !P5 ;  /* 0x0000000600007c0c */ /* 0x000fe2000efc1270 */
[----:B------:R-:W-:Y:S01]  /*3630*/  IMAD.WIDE R138, R3, 0x2, R68 ;  /* 0x00000002038a7825 */ /* 0x000fe200078e0244 */
[----:B------:R-:W-:Y:S01]  /*3640*/  PRMT R145, R133, 0x7632, R145 ;  /* 0x0000763285917816 */ /* 0x000fe20000000091 */
[----:B------:R-:W-:Y:S01]  /*3650*/  @P1 STG.E.U16 desc[UR22][R134.64], R143 ;  /* 0x0000008f86001986 */ /* 0x000fe2000c101516 */
[----:B------:R-:W-:Y:S01]  /*3660*/  ISETP.LT.AND P5, PT, R132, UR6, !P5 ;  /* 0x0000000684007c0c */ /* 0x000fe2000efa1270 */
[----:B------:R-:W-:Y:S01]  /*3670*/  IMAD.WIDE R136, R137, 0x2, R4 ;  /* 0x0000000289887825 */ /* 0x000fe200078e0204 */
[----:B------:R-:W-:-:S02]  /*3680*/  PRMT R146, R142, 0x7632, R146 ;  /* 0x000076328e927816 */ /* 0x000fc40000000092 */
[----:B------:R-:W-:Y:S01]  /*3690*/  ISETP.GE.AND P1, PT, R147, UR7, PT ;  /* 0x0000000793007c0c */ /* 0x000fe2000bf26270 */
[C---:B------:R-:W-:Y:S01]  /*36a0*/  IMAD.WIDE R140, R3.reuse, 0x2, R4 ;  /* 0x00000002038c7825 */ /* 0x040fe200078e0204 */
[----:B------:R0:W-:Y:S01]  /*36b0*/  @P2 STG.E.U16 desc[UR22][R136.64], R144 ;  /* 0x0000009088002986 */ /* 0x0001e2000c101516 */
[----:B------:R-:W-:Y:S02]  /*36c0*/  ISETP.LT.AND P2, PT, R0, UR6, !P3 ;  /* 0x0000000600007c0c */ /* 0x000fe4000df41270 */
[----:B------:R-:W-:Y:S01]  /*36d0*/  ISETP.LT.AND P3, PT, R132, UR6, !P3 ;  /* 0x0000000684007c0c */ /* 0x000fe2000df61270 */
[----:B------:R2:W-:Y:S01]  /*36e0*/  @P6 STG.E.U16 desc[UR22][R138.64], R145 ;  /* 0x000000918a006986 */ /* 0x0005e2000c101516 */
[----:B------:R-:W-:Y:S01]  /*36f0*/  VIADD R3, R3, UR10 ;  /* 0x0000000a03037c36 */ /* 0x000fe20008000000 */
[----:B------:R-:W-:Y:S01]  /*3700*/  ISETP.LT.AND P6, PT, R0, UR6, !P4 ;  /* 0x0000000600007c0c */ /* 0x000fe2000e7c1270 */
[----:B------:R-:W-:Y:S01]  /*3710*/  VIADD R142, R2, 0x6 ;  /* 0x00000006028e7836 */ /* 0x000fe20000000000 */
[----:B------:R-:W-:Y:S01]  /*3720*/  @P5 STG.E.U16 desc[UR22][R140.64], R146 ;  /* 0x000000928c005986 */ /* 0x000fe2000c101516 */
[----:B------:R-:W-:Y:S01]  /*3730*/  VIADD R133, R3, UR10 ;  /* 0x0000000a03857c36 */ /* 0x000fe20008000000 */
[----:B------:R-:W-:-:S02]  /*3740*/  ISETP.LT.AND P4, PT, R132, UR6, !P4 ;  /* 0x0000000684007c0c */ /* 0x000fc4000e781270 */
[----:B0-----:R-:W-:Y:S01]  /*3750*/  F2FP.BF16.F32.PACK_AB R137, R7, R6 ;  /* 0x000000060789723e */ /* 0x001fe200000010ff */
[----:B------:R-:W-:Y:S01]  /*3760*/  IMAD.WIDE R6, R3, 0x2, R68 ;  /* 0x0000000203067825 */ /* 0x000fe200078e0244 */
[----:B------:R-:W-:Y:S02]  /*3770*/  ISETP.GE.AND P5, PT, R142, UR7, PT ;  /* 0x000000078e007c0c */ /* 0x000fe4000bfa6270 */
[----:B--2---:R-:W-:Y:S01]  /*3780*/  F2FP.BF16.F32.PACK_AB R139, R71, R70 ;  /* 0x00000046478b723e */ /* 0x004fe200000010ff */
[----:B------:R-:W-:Y:S01]  /*3790*/  IMAD.WIDE R70, R3, 0x2, R4 ;  /* 0x0000000203467825 */ /* 0x000fe200078e0204 */
[----:B------:R-:W-:Y:S01]  /*37a0*/  PRMT R138, R137, 0x7632, R138 ;  /* 0x00007632898a7816 */ /* 0x000fe2000000008a */
[----:B------:R0:W-:Y:S01]  /*37b0*/  @P2 STG.E.U16 desc[UR22][R6.64], R137 ;  /* 0x0000008906002986 */ /* 0x0001e2000c101516 */
[----:B------:R-:W-:Y:S01]  /*37c0*/  F2FP.BF16.F32.PACK_AB R75, R75, R74 ;  /* 0x0000004a4b4b723e */ /* 0x000fe200000010ff */
[----:B------:R-:W-:Y:S01]  /*37d0*/  IMAD.WIDE R134, R133, 0x2, R68 ;  /* 0x0000000285867825 */ /* 0x000fe200078e0244 */
[----:B------:R-:W-:Y:S01]  /*37e0*/  F2FP.BF16.F32.PACK_AB R74, R11, R10 ;  /* 0x0000000a0b4a723e */ /* 0x000fe200000010ff */
[----:B------:R2:W-:Y:S01]  /*37f0*/  @P3 STG.E.U16 desc[UR22][R70.64], R139 ;  /* 0x0000008b46003986 */ /* 0x0005e2000c101516 */
[----:B------:R-:W-:Y:S01]  /*3800*/  F2FP.BF16.F32.PACK_AB R12, R13, R12 ;  /* 0x0000000c0d0c723e */ /* 0x000fe200000010ff */
[----:B------:R-:W-:Y:S01]  /*3810*/  VIADD R3, R133, UR10 ;  /* 0x0000000a85037c36 */ /* 0x000fe20008000000 */
[----:B------:R-:W-:Y:S01]  /*3820*/  F2FP.BF16.F32.PACK_AB R76, R77, R76 ;  /* 0x0000004c4d4c723e */ /* 0x000fe200000010ff */
[----:B------:R3:W-:Y:S01]  /*3830*/  @P6 STG.E.U16 desc[UR22][R134.64], R138 ;  /* 0x0000008a86006986 */ /* 0x0007e2000c101516 */
[----:B------:R-:W-:Y:S01]  /*3840*/  ISETP.LT.AND P6, PT, R0, UR6, !P0 ;  /* 0x0000000600007c0c */ /* 0x000fe2000c7c1270 */
[----:B------:R-:W-:Y:S01]  /*3850*/  VIADD R136, R2, 0x7 ;  /* 0x0000000702887836 */ /* 0x000fe20000000000 */
[----:B------:R-:W-:Y:S01]  /*3860*/  ISETP.LT.AND P0, PT, R132, UR6, !P0 ;  /* 0x0000000684007c0c */ /* 0x000fe2000c701270 */
[----:B0-----:R-:W-:Y:S01]  /*3870*/  IMAD.WIDE R6, R133, 0x2, R4 ;  /* 0x0000000285067825 */ /* 0x001fe200078e0204 */
[----:B------:R-:W-:-:S02]  /*3880*/  F2FP.BF16.F32.PACK_AB R14, R15, R14 ;  /* 0x0000000e0f0e723e */ /* 0x000fc400000010ff */
[----:B------:R-:W-:Y:S01]  /*3890*/  ISETP.GE.AND P2, PT, R136, UR7, PT ;  /* 0x0000000788007c0c */ /* 0x000fe2000bf46270 */
[----:B--2---:R-:W-:Y:S01]  /*38a0*/  IMAD.WIDE R70, R3, 0x2, R4 ;  /* 0x0000000203467825 */ /* 0x004fe200078e0204 */
[----:B------:R-:W-:Y:S02]  /*38b0*/  F2FP.BF16.F32.PACK_AB R78, R79, R78 ;  /* 0x0000004e4f4e723e */ /* 0x000fe400000010ff */
[----:B------:R-:W-:Y:S01]  /*38c0*/  F2FP.BF16.F32.PACK_AB R16, R17, R16 ;  /* 0x000000101110723e */ /* 0x000fe200000010ff */
[C---:B------:R-:W-:Y:S01]  /*38d0*/  VIADD R136, R2.reuse, 0x8 ;  /* 0x0000000802887836 */ /* 0x040fe20000000000 */
[----:B---3--:R-:W-:Y:S01]  /*38e0*/  F2FP.BF16.F32.PACK_AB R135, R73, R72 ;  /* 0x000000484987723e */ /* 0x008fe200000010ff */
[----:B------:R-:W-:Y:S01]  /*38f0*/  VIADD R73, R2, 0x9 ;  /* 0x0000000902497836 */ /* 0x000fe20000000000 */
[----:B------:R-:W-:Y:S01]  /*3900*/  F2FP.BF16.F32.PACK_AB R72, R9, R8 ;  /* 0x000000080948723e */ /* 0x000fe200000010ff */
[----:B------:R-:W-:Y:S01]  /*3910*/  IMAD.WIDE R8, R3, 0x2, R68 ;  /* 0x0000000203087825 */ /* 0x000fe200078e0244 */
[----:B------:R-:W-:-:S02]  /*3920*/  PRMT R134, R139, 0x7632, R134 ;  /* 0x000076328b867816 */ /* 0x000fc40000000086 */
[----:B------:R-:W-:Y:S01]  /*3930*/  ISETP.GE.AND P3, PT, R136, UR7, PT ;  /* 0x0000000788007c0c */ /* 0x000fe2000bf66270 */
[----:B------:R-:W-:Y:S01]  /*3940*/  VIADD R3, R3, UR10 ;  /* 0x0000000a03037c36 */ /* 0x000fe20008000000 */
[----:B------:R-:W-:Y:S01]  /*3950*/  F2FP.BF16.F32.PACK_AB R80, R81, R80 ;  /* 0x000000505150723e */ /* 0x000fe200000010ff */
[----:B------:R0:W-:Y:S01]  /*3960*/  @P4 STG.E.U16 desc[UR22][R6.64], R134 ;  /* 0x0000008606004986 */ /* 0x0001e2000c101516 */
[----:B------:R-:W-:Y:S01]  /*3970*/  ISETP.GE.AND P4, PT, R73, UR7, PT ;  /* 0x0000000749007c0c */ /* 0x000fe2000bf86270 */
[----:B------:R-:W-:Y:S01]  /*3980*/  VIADD R73, R3, UR10 ;  /* 0x0000000a03497c36 */ /* 0x000fe20008000000 */
[----:B------:R-:W-:Y:S01]  /*3990*/  F2FP.BF16.F32.PACK_AB R18, R19, R18 ;  /* 0x000000121312723e */ /* 0x000fe200000010ff */
[----:B------:R2:W-:Y:S01]  /*39a0*/  @P6 STG.E.U16 desc[UR22][R8.64], R72 ;  /* 0x0000004808006986 */ /* 0x0005e2000c101516 */
[----:B------:R-:W-:Y:S01]  /*39b0*/  ISETP.LT.AND P6, PT, R0, UR6, !P5 ;  /* 0x0000000600007c0c */ /* 0x000fe2000efc1270 */
[--C-:B------:R-:W-:Y:S01]  /*39c0*/  IMAD.WIDE R10, R73, 0x2, R68.reuse ;  /* 0x00000002490a7825 */ /* 0x100fe200078e0244 */
[----:B------:R-:W-:Y:S01]  /*39d0*/  ISETP.LT.AND P5, PT, R132, UR6, !P5 ;  /* 0x0000000684007c0c */ /* 0x000fe2000efa1270 */
[----:B------:R3:W-:Y:S01]  /*39e0*/  @P0 STG.E.U16 desc[UR22][R70.64], R135 ;  /* 0x0000008746000986 */ /* 0x0007e2000c101516 */
[----:B------:R-:W-:Y:S01]  /*39f0*/  ISETP.LT.AND P0, PT, R0, UR6, !P1 ;  /* 0x0000000600007c0c */ /* 0x000fe2000cf01270 */
[----:B------:R-:W-:Y:S01]  /*3a00*/  VIADD R133, R2, 0xa ;  /* 0x0000000a02857836 */ /* 0x000fe20000000000 */
[----:B------:R-:W-:Y:S01]  /*3a10*/  ISETP.LT.AND P1, PT, R132, UR6, !P1 ;  /* 0x0000000684007c0c */ /* 0x000fe2000cf21270 */
[----:B0-----:R-:W-:Y:S01]  /*3a20*/  IMAD.WIDE R6, R3, 0x2, R68 ;  /* 0x0000000203067825 */ /* 0x001fe200078e0244 */
[----:B------:R-:W-:-:S02]  /*3a30*/  PRMT R134, R135, 0x7632, R134 ;  /* 0x0000763287867816 */ /* 0x000fc40000000086 */
[----:B------:R-:W-:Y:S01]  /*3a40*/  F2FP.BF16.F32.PACK_AB R82, R83, R82 ;  /* 0x000000525352723e */ /* 0x000fe200000010ff */
[----:B--2---:R-:W-:Y:S01]  /*3a50*/  IMAD.WIDE R8, R3, 0x2, R4 ;  /* 0x0000000203087825 */ /* 0x004fe200078e0204 */
[----:B------:R-:W-:Y:S02]  /*3a60*/  PRMT R3, R72, 0x7632, R3 ;  /* 0x0000763248037816 */ /* 0x000fe40000000003 */
[----:B------:R-:W-:Y:S01]  /*3a70*/  F2FP.BF16.F32.PACK_AB R20, R21, R20 ;  /* 0x000000141514723e */ /* 0x000fe200000010ff */
[----:B---3--:R-:W-:Y:S01]  /*3a80*/  IMAD.WIDE R70, R73, 0x2, R4 ;  /* 0x0000000249467825 */ /* 0x008fe200078e0204 */
[----:B------:R-:W-:Y:S01]  /*3a90*/  F2FP.BF16.F32.PACK_AB R84, R85, R84 ;  /* 0x000000545554723e */ /* 0x000fe200000010ff */
[----:B------:R0:W-:Y:S01]  /*3aa0*/  @P0 STG.E.U16 desc[UR22][R6.64], R3 ;  /* 0x0000000306000986 */ /* 0x0001e2000c101516 */
[----:B------:R-:W-:Y:S01]  /*3ab0*/  ISETP.GE.AND P0, PT, R133, UR7, PT ;  /* 0x0000000785007c0c */ /* 0x000fe2000bf06270 */
[----:B------:R-:W-:Y:S01]  /*3ac0*/  VIADD R73, R73, UR10 ;  /* 0x0000000a49497c36 */ /* 0x000fe20008000000 */
[----:B------:R-:W-:Y:S01]  /*3ad0*/  PRMT R133, R74, 0x7632, R133 ;  /* 0x000076324a857816 */ /* 0x000fe20000000085 */
[----:B------:R2:W-:Y:S01]  /*3ae0*/  @P1 STG.E.U16 desc[UR22][R8.64], R134 ;  /* 0x0000008608001986 */ /* 0x0005e2000c101516 */
[----:B------:R-:W-:Y:S01]  /*3af0*/  ISETP.LT.AND P1, PT, R0, UR6, !P2 ;  /* 0x0000000600007c0c */ /* 0x000fe2000d721270 */
[----:B------:R-:W-:Y:S01]  /*3b00*/  VIADD R13, R2, 0xc ;  /* 0x0000000c020d7836 */ /* 0x000fe20000000000 */
[----:B------:R-:W-:Y:S01]  /*3b10*/  ISETP.LT.AND P2, PT, R132, UR6, !P2 ;  /* 0x0000000684007c0c */ /* 0x000fe2000d741270 */
[----:B------:R3:W-:Y:S01]  /*3b20*/  @P6 STG.E.U16 desc[UR22][R10.64], R74 ;  /* 0x0000004a0a006986 */ /* 0x0007e2000c101516 */
[----:B------:R-:W-:Y:S01]  /*3b30*/  ISETP.LT.AND P6, PT, R0, UR6, !P3 ;  /* 0x0000000600007c0c */ /* 0x000fe2000dfc1270 */
[----:B------:R-:W-:Y:S01]  /*3b40*/  VIADD R72, R2, 0xb ;  /* 0x0000000b02487836 */ /* 0x000fe20000000000 */
[----:B------:R-:W-:Y:S01]  /*3b50*/  ISETP.LT.AND P3, PT, R132, UR6, !P3 ;  /* 0x0000000684007c0c */ /* 0x000fe2000df61270 */
[C---:B0-----:R-:W-:Y:S01]  /*3b60*/  VIADD R3, R73.reuse, UR10 ;  /* 0x0000000a49037c36 */ /* 0x041fe20008000000 */
[----:B------:R0:W-:Y:S01]  /*3b70*/  @P5 STG.E.U16 desc[UR22][R70.64], R75 ;  /* 0x0000004b46005986 */ /* 0x0001e2000c101516 */
[----:B------:R-:W-:Y:S01]  /*3b80*/  IMAD.WIDE R6, R73, 0x2, R68 ;  /* 0x0000000249067825 */ /* 0x000fe200078e0244 */
[----:B------:R-:W-:-:S02]  /*3b90*/  ISETP.GE.AND P5, PT, R72, UR7, PT ;  /* 0x0000000748007c0c */ /* 0x000fc4000bfa6270 */
[----:B------:R-:W-:Y:S01]  /*3ba0*/  PRMT R72, R12, 0x7632, R72 ;  /* 0x000076320c487816 */ /* 0x000fe20000000048 */
[----:B--2---:R-:W-:Y:S01]  /*3bb0*/  IMAD.WIDE R8, R73, 0x2, R4 ;  /* 0x0000000249087825 */ /* 0x004fe200078e0204 */
[----:B------:R2:W-:Y:S01]  /*3bc0*/  @P1 STG.E.U16 desc[UR22][R6.64], R133 ;  /* 0x0000008506001986 */ /* 0x0005e2000c101516 */
[----:B---3--:R-:W-:Y:S02]  /*3bd0*/  PRMT R74, R75, 0x7632, R74 ;  /* 0x000076324b4a7816 */ /* 0x008fe4000000004a */
[----:B------:R-:W-:Y:S01]  /*3be0*/  IMAD.WIDE R10, R3, 0x2, R68 ;  /* 0x00000002030a7825 */ /* 0x000fe200078e0244 */
[----:B------:R-:W-:Y:S02]  /*3bf0*/  ISETP.GE.AND P1, PT, R13, UR7, PT ;  /* 0x000000070d007c0c */ /* 0x000fe4000bf26270 */
[----:B------:R3:W-:Y:S01]  /*3c00*/  @P2 STG.E.U16 desc[UR22][R8.64], R74 ;  /* 0x0000004a08002986 */ /* 0x0007e2000c101516 */
[C---:B------:R-:W-:Y:S01]  /*3c10*/  VIADD R13, R3.reuse, UR10 ;  /* 0x0000000a030d7c36 */ /* 0x040fe20008000000 */
[----:B------:R-:W-:Y:S01]  /*3c20*/  F2FP.BF16.F32.PACK_AB R22, R86, R22 ;  /* 0x000000165616723e */ /* 0x000fe200000010ff */
[----:B0-----:R-:W-:Y:S01]  /*3c30*/  VIADD R70, R2, 0xe ;  /* 0x0000000e02467836 */ /* 0x001fe20000000000 */
[----:B------:R0:W-:Y:S01]  /*3c40*/  @P6 STG.E.U16 desc[UR22][R10.64], R12 ;  /* 0x0000000c0a006986 */ /* 0x0001e2000c101516 */
[----:B------:R-:W-:Y:S01]  /*3c50*/  ISETP.LT.AND P6, PT, R0, UR6, !P4 ;  /* 0x0000000600007c0c */ /* 0x000fe2000e7c1270 */
[----:B--2---:R-:W-:Y:S01]  /*3c60*/  IMAD.WIDE R6, R3, 0x2, R4 ;  /* 0x0000000203067825 */ /* 0x004fe200078e0204 */
[----:B------:R-:W-:-:S02]  /*3c70*/  ISETP.LT.AND P4, PT, R132, UR6, !P4 ;  /* 0x0000000684007c0c */ /* 0x000fc4000e781270 */
[----:B------:R-:W-:Y:S01]  /*3c80*/  PRMT R3, R76, 0x7632, R3 ;  /* 0x000076324c037816 */ /* 0x000fe20000000003 */
[----:B------:R-:W-:Y:S01]  /*3c90*/  VIADD R71, R2, 0xd ;  /* 0x0000000d02477836 */ /* 0x000fe20000000000 */
[----:B------:R2:W-:Y:S01]  /*3ca0*/  @P3 STG.E.U16 desc[UR22][R6.64], R76 ;  /* 0x0000004c06003986 */ /* 0x0005e2000c101516 */
[C---:B---3--:R-:W-:Y:S01]  /*3cb0*/  IMAD.WIDE R8, R13.reuse, 0x2, R68 ;  /* 0x000000020d087825 */ /* 0x048fe200078e0244 */
[----:B------:R-:W-:Y:S02]  /*3cc0*/  ISETP.GE.AND P3, PT, R70, UR7, PT ;  /* 0x0000000746007c0c */ /* 0x000fe4000bf66270 */
[----:B------:R-:W-:Y:S01]  /*3cd0*/  PRMT R70, R14, 0x7632, R70 ;  /* 0x000076320e467816 */ /* 0x000fe20000000046 */
[----:B0-----:R-:W-:Y:S01]  /*3ce0*/  IMAD.WIDE R10, R13, 0x2, R4 ;  /* 0x000000020d0a7825 */ /* 0x001fe200078e0204 */
[----:B------:R-:W-:Y:S01]  /*3cf0*/  ISETP.GE.AND P2, PT, R71, UR7, PT ;  /* 0x0000000747007c0c */ /* 0x000fe2000bf46270 */
[----:B------:R0:W-:Y:S01]  /*3d00*/  @P6 STG.E.U16 desc[UR22][R8.64], R72 ;  /* 0x0000004808006986 */ /* 0x0001e2000c101516 */
[----:B------:R-:W-:Y:S01]  /*3d10*/  ISETP.LT.AND P6, PT, R0, UR6, !P5 ;  /* 0x0000000600007c0c */ /* 0x000fe2000efc1270 */
[----:B------:R-:W-:Y:S01]  /*3d20*/  VIADD R13, R13, UR10 ;  /* 0x0000000a0d0d7c36 */ /* 0x000fe20008000000 */
[----:B------:R-:W-:Y:S01]  /*3d30*/  ISETP.LT.AND P5, PT, R132, UR6, !P5 ;  /* 0x0000000684007c0c */ /* 0x000fe2000efa1270 */
[----:B------:R3:W-:Y:S01]  /*3d40*/  @P4 STG.E.U16 desc[UR22][R10.64], R3 ;  /* 0x000000030a004986 */ /* 0x0007e2000c101516 */
[----:B------:R-:W-:Y:S01]  /*3d50*/  ISETP.LT.AND P4, PT, R0, UR6, !P0 ;  /* 0x0000000600007c0c */ /* 0x000fe2000c781270 */
[----:B--2---:R-:W-:Y:S01]  /*3d60*/  IMAD.WIDE R6, R13, 0x2, R68 ;  /* 0x000000020d067825 */ /* 0x004fe200078e0244 */
[----:B------:R-:W-:-:S02]  /*3d70*/  ISETP.LT.AND P0, PT, R132, UR6, !P0 ;  /* 0x0000000684007c0c */ /* 0x000fc4000c701270 */
[----:B------:R-:W-:Y:S01]  /*3d80*/  PRMT R71, R78, 0x7632, R71 ;  /* 0x000076324e477816 */ /* 0x000fe20000000047 */
[----:B------:R-:W-:Y:S01]  /*3d90*/  VIADD R15, R2, 0xf ;  /* 0x0000000f020f7836 */ /* 0x000fe20000000000 */
[----:B------:R-:W-:Y:S01]  /*3da0*/  F2FP.BF16.F32.PACK_AB R23, R87, R23 ;  /* 0x000000175717723e */ /* 0x000fe200000010ff */
[----:B0-----:R-:W-:Y:S01]  /*3db0*/  IMAD.WIDE R8, R13, 0x2, R4 ;  /* 0x000000020d087825 */ /* 0x001fe200078e0204 */
[----:B------:R-:W-:Y:S02]  /*3dc0*/  F2FP.BF16.F32.PACK_AB R24, R88, R24 ;  /* 0x000000185818723e */ /* 0x000fe400000010ff */
[----:B------:R-:W-:Y:S01]  /*3dd0*/  F2FP.BF16.F32.PACK_AB R25, R89, R25 ;  /* 0x000000195919723e */ /* 0x000fe200000010ff */
[----:B---3--:R-:W-:Y:S01]  /*3de0*/  VIADD R3, R13, UR10 ;  /* 0x0000000a0d037c36 */ /* 0x008fe20008000000 */
[----:B------:R-:W-:Y:S01]  /*3df0*/  F2FP.BF16.F32.PACK_AB R26, R90, R26 ;  /* 0x0000001a5a1a723e */ /* 0x000fe200000010ff */
[----:B------:R0:W-:Y:S01]  /*3e00*/  @P4 STG.E.U16 desc[UR22][R6.64], R14 ;  /* 0x0000000e06004986 */ /* 0x0001e2000c101516 */
[----:B------:R-:W-:Y:S01]  /*3e10*/  ISETP.GE.AND P4, PT, R15, UR7, PT ;  /* 0x000000070f007c0c */ /* 0x000fe2000bf86270 */
[----:B------:R-:W-:Y:S01]  /*3e20*/  IMAD.WIDE R10, R3, 0x2, R68 ;  /* 0x00000002030a7825 */ /* 0x000fe200078e0244 */
[----:B------:R-:W-:Y:S01]  /*3e30*/  F2FP.BF16.F32.PACK_AB R27, R91, R27 ;  /* 0x0000001b5b1b723e */ /* 0x000fe200000010ff */
[----:B------:R-:W-:Y:S01]  /*3e40*/  @P0 STG.E.U16 desc[UR22][R8.64], R78 ;  /* 0x0000004e08000986 */ /* 0x000fe2000c101516 */
[----:B------:R-:W-:Y:S01]  /*3e50*/  ISETP.LT.AND P0, PT, R0, UR6, !P1 ;  /* 0x0000000600007c0c */ /* 0x000fe2000cf01270 */
[C---:B------:R-:W-:Y:S01]  /*3e60*/  IMAD.WIDE R12, R3.reuse, 0x2, R4 ;  /* 0x00000002030c7825 */ /* 0x040fe200078e0204 */
[----:B------:R-:W-:Y:S01]  /*3e70*/  ISETP.LT.AND P1, PT, R132, UR6, !P1 ;  /* 0x0000000684007c0c */ /* 0x000fe2000cf21270 */
[----:B------:R2:W-:Y:S01]  /*3e80*/  @P6 STG.E.U16 desc[UR22][R10.64], R70 ;  /* 0x000000460a006986 */ /* 0x0005e2000c101516 */
[----:B------:R-:W-:Y:S01]  /*3e90*/  ISETP.LT.AND P6, PT, R0, UR6, !P2 ;  /* 0x0000000600007c0c */ /* 0x000fe2000d7c1270 */
[----:B------:R-:W-:Y:S01]  /*3ea0*/  VIADD R3, R3, UR10 ;  /* 0x0000000a03037c36 */ /* 0x000fe20008000000 */
[----:B------:R-:W-:Y:S01]  /*3eb0*/  ISETP.LT.AND P2, PT, R132, UR6, !P2 ;  /* 0x0000000684007c0c */ /* 0x000fe2000d741270 */
[----:B------:R3:W-:Y:S01]  /*3ec0*/  @P5 STG.E.U16 desc[UR22][R12.64], R71 ;  /* 0x000000470c005986 */ /* 0x0007e2000c101516 */
[----:B------:R-:W-:Y:S01]  /*3ed0*/  VIADD R17, R2, 0x10 ;  /* 0x0000001002117836 */ /* 0x000fe20000000000 */
[----:B------:R-:W-:Y:S01]  /*3ee0*/  F2FP.BF16.F32.PACK_AB R28, R92, R28 ;  /* 0x0000001c5c1c723e */ /* 0x000fe200000010ff */
[----:B------:R-:W-:Y:S01]  /*3ef0*/  VIADD R15, R3, UR10 ;  /* 0x0000000a030f7c36 */ /* 0x000fe20008000000 */
[----:B------:R-:W-:Y:S01]  /*3f00*/  F2FP.BF16.F32.PACK_AB R29, R93, R29 ;  /* 0x0000001d5d1d723e */ /* 0x000fe200000010ff */
[----:B0-----:R-:W-:Y:S01]  /*3f10*/  IMAD.WIDE R6, R3, 0x2, R68 ;  /* 0x0000000203067825 */ /* 0x001fe200078e0244 */
[----:B------:R-:W-:-:S02]  /*3f20*/  ISETP.GE.AND P5, PT, R17, UR7, PT ;  /* 0x0000000711007c0c */ /* 0x000fc4000bfa6270 */
[----:B--2---:R-:W-:Y:S01]  /*3f30*/  PRMT R70, R16, 0x7632, R70 ;  /* 0x0000763210467816 */ /* 0x004fe20000000046 */
[----:B------:R-:W-:Y:S01]  /*3f40*/  IMAD.WIDE R8, R3, 0x2, R4 ;  /* 0x0000000203087825 */ /* 0x000fe200078e0204 */
[----:B------:R0:W-:Y:S01]  /*3f50*/  @P0 STG.E.U16 desc[UR22][R6.64], R16 ;  /* 0x0000001006000986 */ /* 0x0001e2000c101516 */
[----:B------:R-:W-:Y:S02]  /*3f60*/  PRMT R17, R18, 0x7632, R17 ;  /* 0x0000763212117816 */ /* 0x000fe40000000011 */
[C---:B------:R-:W-:Y:S01]  /*3f70*/  IMAD.WIDE R10, R15.reuse, 0x2, R68 ;  /* 0x000000020f0a7825 */ /* 0x040fe200078e0244 */
[----:B------:R2:W-:Y:S01]  /*3f80*/  @P1 STG.E.U16 desc[UR22][R8.64], R80 ;  /* 0x0000005008001986 */ /* 0x0005e2000c101516 */
[----:B------:R-:W-:Y:S02]  /*3f90*/  F2FP.BF16.F32.PACK_AB R30, R94, R30 ;  /* 0x0000001e5e1e723e */ /* 0x000fe400000010ff */
[C---:B------:R-:W-:Y:S01]  /*3fa0*/  VIADD R3, R15.reuse, UR10 ;  /* 0x0000000a0f037c36 */ /* 0x040fe20008000000 */
[----:B------:R4:W-:Y:S01]  /*3fb0*/  @P6 STG.E.U16 desc[UR22][R10.64], R70 ;  /* 0x000000460a006986 */ /* 0x0009e2000c101516 */
[----:B------:R-:W-:Y:S01]  /*3fc0*/  ISETP.LT.AND P6, PT, R0, UR6, !P3 ;  /* 0x0000000600007c0c */ /* 0x000fe2000dfc1270 */
[----:B---3--:R-:W-:Y:S01]  /*3fd0*/  VIADD R13, R2, 0x12 ;  /* 0x00000012020d7836 */ /* 0x008fe20000000000 */
[----:B------:R-:W-:Y:S01]  /*3fe0*/  ISETP.LT.AND P3, PT, R132, UR6, !P3 ;  /* 0x0000000684007c0c */ /* 0x000fe2000df61270 */
[----:B0-----:R-:W-:Y:S01]  /*3ff0*/  IMAD.WIDE R6, R15, 0x2, R4 ;  /* 0x000000020f067825 */ /* 0x001fe200078e0204 */
[----:B------:R-:W-:-:S02]  /*4000*/  PRMT R16, R80, 0x7632, R16 ;  /* 0x0000763250107816 */ /* 0x000fc40000000010 */
[----:B------:R-:W-:Y:S01]  /*4010*/  ISETP.GE.AND P1, PT, R13, UR7, PT ;  /* 0x000000070d007c0c */ /* 0x000fe2000bf26270 */
[----:B--2---:R-:W-:Y:S01]  /*4020*/  IMAD.WIDE R8, R3, 0x2, R68 ;  /* 0x0000000203087825 */ /* 0x004fe200078e0244 */
[----:B------:R-:W-:Y:S01]  /*4030*/  F2FP.BF16.F32.PACK_AB R31, R95, R31 ;  /* 0x0000001f5f1f723e */ /* 0x000fe200000010ff */
[----:B------:R0:W-:Y:S01]  /*4040*/  @P2 STG.E.U16 desc[UR22][R6.64], R16 ;  /* 0x0000001006002986 */ /* 0x0001e2000c101516 */
[----:B------:R-:W-:Y:S01]  /*4050*/  F2FP.BF16.F32.PACK_AB R32, R96, R32 ;  /* 0x000000206020723e */ /* 0x000fe200000010ff */
[----:B----4-:R-:W-:Y:S01]  /*4060*/  IMAD.WIDE R10, R3, 0x2, R4 ;  /* 0x00000002030a7825 */ /* 0x010fe200078e0204 */
[----:B------:R-:W-:Y:S01]  /*4070*/  F2FP.BF16.F32.PACK_AB R33, R97, R33 ;  /* 0x000000216121723e */ /* 0x000fe200000010ff */
[----:B------:R2:W-:Y:S01]  /*4080*/  @P6 STG.E.U16 desc[UR22][R8.64], R18 ;  /* 0x0000001208006986 */ /* 0x0005e2000c101516 */
[----:B------:R-:W-:Y:S01]  /*4090*/  ISETP.LT.AND P6, PT, R0, UR6, !P5 ;  /* 0x0000000600007c0c */ /* 0x000fe2000efc1270 */
[----:B------:R-:W-:Y:S01]  /*40a0*/  VIADD R3, R3, UR10 ;  /* 0x0000000a03037c36 */ /* 0x000fe20008000000 */
[----:B------:R-:W-:Y:S01]  /*40b0*/  ISETP.LT.AND P5, PT, R132, UR6, !P5 ;  /* 0x0000000684007c0c */ /* 0x000fe2000efa1270 */
[----:B------:R3:W-:Y:S01]  /*40c0*/  @P3 STG.E.U16 desc[UR22][R10.64], R82 ;  /* 0x000000520a003986 */ /* 0x0007e2000c101516 */
[----:B------:R-:W-:Y:S01]  /*40d0*/  ISETP.LT.AND P3, PT, R0, UR6, !P4 ;  /* 0x0000000600007c0c */ /* 0x000fe2000e761270 */
[----:B------:R-:W-:Y:S01]  /*40e0*/  VIADD R12, R2, 0x13 ;  /* 0x00000013020c7836 */ /* 0x000fe20000000000 */
[----:B------:R-:W-:Y:S01]  /*40f0*/  ISETP.LT.AND P4, PT, R132, UR6, !P4 ;  /* 0x0000000684007c0c */ /* 0x000fe2000e781270 */
[C---:B------:R-:W-:Y:S01]  /*4100*/  VIADD R15, R3.reuse, UR10 ;  /* 0x0000000a030f7c36 */ /* 0x040fe20008000000 */
[----:B------:R-:W-:Y:S01]  /*4110*/  F2FP.BF16.F32.PACK_AB R34, R98, R34 ;  /* 0x000000226222723e */ /* 0x000fe200000010ff */
[----:B------:R-:W-:Y:S01]  /*4120*/  VIADD R14, R2, 0x11 ;  /* 0x00000011020e7836 */ /* 0x000fe20000000000 */
[----:B------:R-:W-:Y:S01]  /*4130*/  ISETP.GE.AND P2, PT, R12, UR7, PT ;  /* 0x000000070c007c0c */ /* 0x000fe2000bf46270 */
[----:B0-----:R-:W-:Y:S01]  /*4140*/  IMAD.WIDE R6, R3, 0x2, R68 ;  /* 0x0000000203067825 */ /* 0x001fe200078e0244 */
[----:B--2---:R-:W-:-:S02]  /*4150*/  PRMT R18, R82, 0x7632, R18 ;  /* 0x0000763252127816 */ /* 0x004fc40000000012 */
[----:B------:R-:W-:Y:S01]  /*4160*/  ISETP.GE.AND P0, PT, R14, UR7, PT ;  /* 0x000000070e007c0c */ /* 0x000fe2000bf06270 */
[----:B------:R-:W-:Y:S01]  /*4170*/  IMAD.WIDE R8, R3, 0x2, R4 ;  /* 0x0000000203087825 */ /* 0x000fe200078e0204 */
[----:B------:R-:W-:Y:S01]  /*4180*/  F2FP.BF16.F32.PACK_AB R35, R99, R35 ;  /* 0x000000236323723e */ /* 0x000fe200000010ff */
[----:B------:R0:W-:Y:S01]  /*4190*/  @P3 STG.E.U16 desc[UR22][R6.64], R17 ;  /* 0x0000001106003986 */ /* 0x0001e2000c101516 */
[----:B------:R-:W-:Y:S01]  /*41a0*/  F2FP.BF16.F32.PACK_AB R36, R100, R36 ;  /* 0x000000246424723e */ /* 0x000fe200000010ff */
[----:B---3--:R-:W-:Y:S01]  /*41b0*/  IMAD.WIDE R10, R15, 0x2, R68 ;  /* 0x000000020f0a7825 */ /* 0x008fe200078e0244 */
[----:B------:R-:W-:Y:S01]  /*41c0*/  F2FP.BF16.F32.PACK_AB R37, R101, R37 ;  /* 0x000000256525723e */ /* 0x000fe200000010ff */
[----:B------:R2:W-:Y:S01]  /*41d0*/  @P4 STG.E.U16 desc[UR22][R8.64], R18 ;  /* 0x0000001208004986 */ /* 0x0005e2000c101516 */
[----:B------:R-:W-:Y:S01]  /*41e0*/  F2FP.BF16.F32.PACK_AB R38, R102, R38 ;  /* 0x000000266626723e */ /* 0x000fe200000010ff */
[----:B------:R-:W-:Y:S01]  /*41f0*/  IMAD.WIDE R12, R15, 0x2, R4 ;  /* 0x000000020f0c7825 */ /* 0x000fe200078e0204 */
[----:B------:R-:W-:Y:S01]  /*4200*/  F2FP.BF16.F32.PACK_AB R39, R103, R39 ;  /* 0x000000276727723e */ /* 0x000fe200000010ff */
[----:B------:R3:W-:Y:S01]  /*4210*/  @P6 STG.E.U16 desc[UR22][R10.64], R20 ;  /* 0x000000140a006986 */ /* 0x0007e2000c101516 */
[----:B------:R-:W-:Y:S01]  /*4220*/  ISETP.LT.AND P6, PT, R0, UR6, !P1 ;  /* 0x0000000600007c0c */ /* 0x000fe2000cfc1270 */
[----:B------:R-:W-:Y:S01]  /*4230*/  VIADD R15, R15, UR10 ;  /* 0x0000000a0f0f7c36 */ /* 0x000fe20008000000 */
[----:B------:R-:W-:Y:S01]  /*4240*/  ISETP.LT.AND P1, PT, R132, UR6, !P1 ;  /* 0x0000000684007c0c */ /* 0x000fe2000cf21270 */
[----:B------:R4:W-:Y:S01]  /*4250*/  @P5 STG.E.U16 desc[UR22][R12.64], R84 ;  /* 0x000000540c005986 */ /* 0x0009e2000c101516 */
[----:B------:R-:W-:Y:S01]  /*4260*/  ISETP.LT.AND P5, PT, R0, UR6, !P0 ;  /* 0x0000000600007c0c */ /* 0x000fe2000c7a1270 */
[C---:B------:R-:W-:Y:S01]  /*4270*/  VIADD R3, R15.reuse, UR10 ;  /* 0x0000000a0f037c36 */ /* 0x040fe20008000000 */
[----:B------:R-:W-:Y:S01]  /*4280*/  ISETP.LT.AND P0, PT, R132, UR6, !P0 ;  /* 0x0000000684007c0c */ /* 0x000fe2000c701270 */
[----:B0-----:R-:W-:Y:S01]  /*4290*/  IMAD.WIDE R6, R15, 0x2, R68 ;  /* 0x000000020f067825 */ /* 0x001fe200078e0244 */
[----:B------:R-:W-:-:S02]  /*42a0*/  PRMT R17, R20, 0x7632, R17 ;  /* 0x0000763214117816 */ /* 0x000fc40000000011 */
[----:B--2---:R-:W-:Y:S01]  /*42b0*/  PRMT R18, R84, 0x7632, R18 ;  /* 0x0000763254127816 */ /* 0x004fe20000000012 */
[----:B------:R-:W-:Y:S01]  /*42c0*/  IMAD.WIDE R8, R15, 0x2, R4 ;  /* 0x000000020f087825 */ /* 0x000fe200078e0204 */
[----:B------:R-:W-:Y:S02]  /*42d0*/  PRMT R15, R22, 0x7632, R15 ;  /* 0x00007632160f7816 */ /* 0x000fe4000000000f */
[----:B------:R-:W-:Y:S01]  /*42e0*/  F2FP.BF16.F32.PACK_AB R40, R104, R40 ;  /* 0x000000286828723e */ /* 0x000fe200000010ff */
[----:B---3--:R-:W-:Y:S01]  /*42f0*/  IMAD.WIDE R10, R3, 0x2, R68 ;  /* 0x00000002030a7825 */ /* 0x008fe200078e0244 */
[----:B------:R-:W-:Y:S01]  /*4300*/  F2FP.BF16.F32.PACK_AB R41, R105, R41 ;  /* 0x000000296929723e */ /* 0x000fe200000010ff */
[----:B------:R0:W-:Y:S01]  /*4310*/  @P5 STG.E.U16 desc[UR22][R6.64], R17 ;  /* 0x0000001106005986 */ /* 0x0001e2000c101516 */
[----:B------:R-:W-:Y:S01]  /*4320*/  F2FP.BF16.F32.PACK_AB R42, R106, R42 ;  /* 0x0000002a6a2a723e */ /* 0x000fe200000010ff */
[----:B----4-:R-:W-:Y:S01]  /*4330*/  VIADD R13, R3, UR10 ;  /* 0x0000000a030d7c36 */ /* 0x010fe20008000000 */
[----:B------:R-:W-:Y:S01]  /*4340*/  F2FP.BF16.F32.PACK_AB R43, R107, R43 ;  /* 0x0000002b6b2b723e */ /* 0x000fe200000010ff */
[----:B------:R2:W-:Y:S01]  /*4350*/  @P0 STG.E.U16 desc[UR22][R8.64], R18 ;  /* 0x0000001208000986 */ /* 0x0005e2000c101516 */
[----:B------:R-:W-:Y:S01]  /*4360*/  VIADD R14, R2, 0x14 ;  /* 0x00000014020e7836 */ /* 0x000fe20000000000 */
[----:B------:R-:W-:Y:S01]  /*4370*/  F2FP.BF16.F32.PACK_AB R44, R108, R44 ;  /* 0x0000002c6c2c723e */ /* 0x000fe200000010ff */
[----:B------:R-:W-:Y:S01]  /*4380*/  VIADD R16, R2, 0x15 ;  /* 0x0000001502107836 */ /* 0x000fe20000000000 */
[----:B------:R3:W-:Y:S01]  /*4390*/  @P6 STG.E.U16 desc[UR22][R10.64], R22 ;  /* 0x000000160a006986 */ /* 0x0007e2000c101516 */
[----:B------:R-:W-:Y:S01]  /*43a0*/  ISETP.LT.AND P6, PT, R0, UR6, !P2 ;  /* 0x0000000600007c0c */ /* 0x000fe2000d7c1270 */
[----:B------:R-:W-:Y:S01]  /*43b0*/  VIADD R12, R2, 0x18 ;  /* 0x00000018020c7836 */ /* 0x000fe20000000000 */
[----:B------:R-:W-:Y:S01]  /*43c0*/  ISETP.LT.AND P2, PT, R132, UR6, !P2 ;  /* 0x0000000684007c0c */ /* 0x000fe2000d741270 */
[----:B0-----:R-:W-:Y:S01]  /*43d0*/  IMAD.WIDE R6, R3, 0x2, R4 ;  /* 0x0000000203067825 */ /* 0x001fe200078e0204 */
[----:B------:R-:W-:-:S02]  /*43e0*/  PRMT R3, R23, 0x7632, R3 ;  /* 0x0000763217037816 */ /* 0x000fc40000000003 */
[----:B------:R-:W-:Y:S01]  /*43f0*/  ISETP.GE.AND P3, PT, R14, UR7, PT ;  /* 0x000000070e007c0c */ /* 0x000fe2000bf66270 */
[C---:B--2---:R-:W-:Y:S01]  /*4400*/  IMAD.WIDE R8, R13.reuse, 0x2, R68 ;  /* 0x000000020d087825 */ /* 0x044fe200078e0244 */
[----:B------:R0:W-:Y:S01]  /*4410*/  @P1 STG.E.U16 desc[UR22][R6.64], R15 ;  /* 0x0000000f06001986 */ /* 0x0001e2000c101516 */
[----:B------:R-:W-:Y:S02]  /*4420*/  ISETP.GE.AND P4, PT, R16, UR7, PT ;  /* 0x0000000710007c0c */ /* 0x000fe4000bf86270 */
[C---:B---3--:R-:W-:Y:S01]  /*4430*/  IMAD.WIDE R10, R13.reuse, 0x2, R4 ;  /* 0x000000020d0a7825 */ /* 0x048fe200078e0204 */
[----:B------:R-:W-:Y:S01]  /*4440*/  ISETP.GE.AND P1, PT, R12, UR7, PT ;  /* 0x000000070c007c0c */ /* 0x000fe2000bf26270 */
[----:B------:R-:W-:Y:S01]  /*4450*/  @P6 STG.E.U16 desc[UR22][R8.64], R23 ;  /* 0x0000001708006986 */ /* 0x000fe2000c101516 */
[----:B------:R-:W-:Y:S01]  /*4460*/  ISETP.LT.AND P6, PT, R0, UR6, !P4 ;  /* 0x0000000600007c0c */ /* 0x000fe2000e7c1270 */
[----:B------:R-:W-:Y:S01]  /*4470*/  VIADD R14, R2, 0x16 ;  /* 0x00000016020e7836 */ /* 0x000fe20000000000 */
[----:B------:R-:W-:Y:S01]  /*4480*/  ISETP.LT.AND P4, PT, R132, UR6, !P4 ;  /* 0x0000000684007c0c */ /* 0x000fe2000e781270 */
[----:B------:R2:W-:Y:S01]  /*4490*/  @P2 STG.E.U16 desc[UR22][R10.64], R3 ;  /* 0x000000030a002986 */ /* 0x0005e2000c101516 */
[----:B------:R-:W-:Y:S01]  /*44a0*/  ISETP.LT.AND P2, PT, R0, UR6, !P3 ;  /* 0x0000000600007c0c */ /* 0x000fe2000df41270 */
[----:B------:R-:W-:Y:S01]  /*44b0*/  VIADD R13, R13, UR10 ;  /* 0x0000000a0d0d7c36 */ /* 0x000fe20008000000 */
[----:B------:R-:W-:Y:S01]  /*44c0*/  ISETP.LT.AND P3, PT, R132, UR6, !P3 ;  /* 0x0000000684007c0c */ /* 0x000fe2000df61270 */
[----:B------:R-:W-:Y:S01]  /*44d0*/  VIADD R16, R2, 0x1a ;  /* 0x0000001a02107836 */ /* 0x000fe20000000000 */
[----:B------:R-:W-:Y:S01]  /*44e0*/  ISETP.GE.AND P5, PT, R14, UR7, PT ;  /* 0x000000070e007c0c */ /* 0x000fe2000bfa6270 */
[----:B------:R-:W-:Y:S01]  /*44f0*/  VIADD R14, R2, 0x17 ;  /* 0x00000017020e7836 */ /* 0x000fe20000000000 */
[----:B0-----:R-:W-:Y:S01]  /*4500*/  PRMT R15, R24, 0x7632, R15 ;  /* 0x00007632180f7816 */ /* 0x001fe2000000000f */
[----:B------:R-:W-:Y:S01]  /*4510*/  IMAD.WIDE R6, R13, 0x2, R68 ;  /* 0x000000020d067825 */ /* 0x000fe200078e0244 */
[----:B------:R-:W-:-:S02]  /*4520*/  PRMT R17, R25, 0x7632, R17 ;  /* 0x0000763219117816 */ /* 0x000fc40000000011 */
[----:B------:R-:W-:Y:S01]  /*4530*/  ISETP.GE.AND P0, PT, R14, UR7, PT ;  /* 0x000000070e007c0c */ /* 0x000fe2000bf06270 */
[C---:B--2---:R-:W-:Y:S01]  /*4540*/  VIADD R3, R13.reuse, UR10 ;  /* 0x0000000a0d037c36 */ /* 0x044fe20008000000 */
[----:B------:R-:W-:Y:S01]  /*4550*/  PRMT R18, R30, 0x7632, R18 ;  /* 0x000076321e127816 */ /* 0x000fe20000000012 */
[----:B------:R-:W-:Y:S01]  /*4560*/  IMAD.WIDE R8, R13, 0x2, R4 ;  /* 0x000000020d087825 */ /* 0x000fe200078e0204 */
[----:B------:R0:W-:Y:S01]  /*4570*/  @P2 STG.E.U16 desc[UR22][R6.64], R24 ;  /* 0x0000001806002986 */ /* 0x0001e2000c101516 */
[----:B------:R-:W-:Y:S02]  /*4580*/  F2FP.BF16.F32.PACK_AB R45, R109, R45 ;  /* 0x0000002d6d2d723e */ /* 0x000fe400000010ff */
[C---:B------:R-:W-:Y:S01]  /*4590*/  IMAD.WIDE R10, R3.reuse, 0x2, R68 ;  /* 0x00000002030a7825 */ /* 0x040fe200078e0244 */
[----:B------:R2:W-:Y:S01]  /*45a0*/  @P3 STG.E.U16 desc[UR22][R8.64], R15 ;  /* 0x0000000f08003986 */ /* 0x0005e2000c101516 */
[----:B------:R-:W-:Y:S02]  /*45b0*/  ISETP.LT.AND P3, PT, R0, UR6, !P5 ;  /* 0x0000000600007c0c */ /* 0x000fe4000ef61270 */
[----:B------:R-:W-:Y:S01]  /*45c0*/  IMAD.WIDE R12, R3, 0x2, R4 ;  /* 0x00000002030c7825 */ /* 0x000fe200078e0204 */
[----:B------:R3:W-:Y:S01]  /*45d0*/  @P6 STG.E.U16 desc[UR22][R10.64], R25 ;  /* 0x000000190a006986 */ /* 0x0007e2000c101516 */
[----:B------:R-:W-:-:S02]  /*45e0*/  ISETP.LT.AND P5, PT, R132, UR6, !P5 ;  /* 0x0000000684007c0c */ /* 0x000fc4000efa1270 */
[----:B------:R-:W-:Y:S01]  /*45f0*/  VIADD R3, R3, UR10 ;  /* 0x0000000a03037c36 */ /* 0x000fe20008000000 */
[----:B------:R-:W-:Y:S01]  /*4600*/  ISETP.LT.AND P6, PT, R0, UR6, !P0 ;  /* 0x0000000600007c0c */ /* 0x000fe2000c7c1270 */
[----:B------:R4:W-:Y:S01]  /*4610*/  @P4 STG.E.U16 desc[UR22][R12.64], R17 ;  /* 0x000000110c004986 */ /* 0x0009e2000c101516 */
[----:B------:R-:W-:Y:S01]  /*4620*/  ISETP.LT.AND P0, PT, R132, UR6, !P0 ;  /* 0x0000000684007c0c */ /* 0x000fe2000c701270 */
[----:B0-----:R-:W-:Y:S01]  /*4630*/  IMAD.WIDE R6, R3, 0x2, R68 ;  /* 0x0000000203067825 */ /* 0x001fe200078e0244 */
[----:B------:R-:W-:Y:S02]  /*4640*/  ISETP.GE.AND P4, PT, R16, UR7, PT ;  /* 0x0000000710007c0c */ /* 0x000fe4000bf86270 */
[----:B------:R-:W-:Y:S01]  /*4650*/  PRMT R16, R27, 0x7632, R16 ;  /* 0x000076321b107816 */ /* 0x000fe20000000010 */
[C---:B--2---:R-:W-:Y:S01]  /*4660*/  VIADD R15, R3.reuse, UR10 ;  /* 0x0000000a030f7c36 */ /* 0x044fe20008000000 */
[----:B------:R0:W-:Y:S01]  /*4670*/  @P3 STG.E.U16 desc[UR22][R6.64], R26 ;  /* 0x0000001a06003986 */ /* 0x0001e2000c101516 */
[----:B------:R-:W-:Y:S01]  /*4680*/  IMAD.WIDE R8, R3, 0x2, R4 ;  /* 0x0000000203087825 */ /* 0x000fe200078e0204 */
[----:B------:R-:W-:-:S02]  /*4690*/  F2FP.BF16.F32.PACK_AB R46, R110, R46 ;  /* 0x0000002e6e2e723e */ /* 0x000fc400000010ff */
[----:B------:R-:W-:Y:S01]  /*46a0*/  F2FP.BF16.F32.PACK_AB R47, R111, R47 ;  /* 0x0000002f6f2f723e */ /* 0x000fe200000010ff */
[C---:B---3--:R-:W-:Y:S01]  /*46b0*/  IMAD.WIDE R10, R15.reuse, 0x2, R68 ;  /* 0x000000020f0a7825 */ /* 0x048fe200078e0244 */
[----:B----4-:R-:W-:Y:S02]  /*46c0*/  PRMT R17, R26, 0x7632, R17 ;  /* 0x000076321a117816 */ /* 0x010fe40000000011 */
[----:B------:R-:W-:Y:S01]  /*46d0*/  F2FP.BF16.F32.PACK_AB R48, R112, R48 ;  /* 0x000000307030723e */ /* 0x000fe200000010ff */
[----:B------:R-:W-:Y:S01]  /*46e0*/  VIADD R3, R15, UR10 ;  /* 0x0000000a0f037c36 */ /* 0x000fe20008000000 */
[----:B------:R-:W-:Y:S01]  /*46f0*/  F2FP.BF16.F32.PACK_AB R49, R113, R49 ;  /* 0x000000317131723e */ /* 0x000fe200000010ff */
[----:B------:R2:W-:Y:S01]  /*4700*/  @P5 STG.E.U16 desc[UR22][R8.64], R17 ;  /* 0x0000001108005986 */ /* 0x0005e2000c101516 */
[----:B------:R-:W-:Y:S01]  /*4710*/  VIADD R14, R2, 0x19 ;  /* 0x00000019020e7836 */ /* 0x000fe20000000000 */
[----:B------:R-:W-:Y:S01]  /*4720*/  F2FP.BF16.F32.PACK_AB R50, R114, R50 ;  /* 0x000000327232723e */ /* 0x000fe200000010ff */
[----:B0-----:R-:W-:Y:S01]  /*4730*/  IMAD.WIDE R6, R15, 0x2, R4 ;  /* 0x000000020f067825 */ /* 0x001fe200078e0204 */
[----:B------:R0:W-:Y:S01]  /*4740*/  @P6 STG.E.U16 desc[UR22][R10.64], R27 ;  /* 0x0000001b0a006986 */ /* 0x0001e2000c101516 */
[----:B------:R-:W-:-:S02]  /*4750*/  ISETP.LT.AND P6, PT, R0, UR6, !P1 ;  /* 0x0000000600007c0c */ /* 0x000fc4000cfc1270 */
[----:B------:R-:W-:Y:S01]  /*4760*/  ISETP.LT.AND P1, PT, R132, UR6, !P1 ;  /* 0x0000000684007c0c */ /* 0x000fe2000cf21270 */
[----:B------:R3:W-:Y:S01]  /*4770*/  @P0 STG.E.U16 desc[UR22][R6.64], R16 ;  /* 0x0000001006000986 */ /* 0x0007e2000c101516 */
[----:B------:R-:W-:Y:S01]  /*4780*/  PRMT R15, R28, 0x7632, R15 ;  /* 0x000076321c0f7816 */ /* 0x000fe2000000000f */
[----:B------:R-:W-:Y:S01]  /*4790*/  VIADD R13, R2, 0x1c ;  /* 0x0000001c020d7836 */ /* 0x000fe20000000000 */
[----:B------:R-:W-:Y:S01]  /*47a0*/  ISETP.GE.AND P2, PT, R14, UR7, PT ;  /* 0x000000070e007c0c */ /* 0x000fe2000bf46270 */
[----:B--2---:R-:W-:Y:S01]  /*47b0*/  IMAD.WIDE R8, R3, 0x2, R68 ;  /* 0x0000000203087825 */ /* 0x004fe200078e0244 */
[----:B------:R-:W-:Y:S02]  /*47c0*/  PRMT R17, R29, 0x7632, R17 ;  /* 0x000076321d117816 */ /* 0x000fe40000000011 */
[----:B------:R-:W-:Y:S01]  /*47d0*/  ISETP.GE.AND P5, PT, R13, UR7, PT ;  /* 0x000000070d007c0c */ /* 0x000fe2000bfa6270 */
[----:B0-----:R-:W-:Y:S01]  /*47e0*/  IMAD.WIDE R10, R3, 0x2, R4 ;  /* 0x00000002030a7825 */ /* 0x001fe200078e0204 */
        /* <DEDUP_REMOVED lines=9> */
[----:B------:R-:W-:Y:S01]  /*4880*/  VIADD R14, R2, 0x1b ;  /* 0x0000001b020e7836 */ /* 0x000fe20000000000 */
[----:B------:R-:W-:Y:S01]  /*4890*/  F2FP.BF16.F32.PACK_AB R52, R116, R52 ;  /* 0x000000347434723e */ /* 0x000fe200000010ff */
[----:B---3--:R-:W-:Y:S01]  /*48a0*/  IMAD.WIDE R6, R3, 0x2, R68 ;  /* 0x0000000203067825 */ /* 0x008fe200078e0244 */
[----:B------:R-:W-:-:S02]  /*48b0*/  ISETP.GE.AND P0, PT, R12, UR7, PT ;  /* 0x000000070c007c0c */ /* 0x000fc4000bf06270 */
[----:B------:R-:W-:Y:S01]  /*48c0*/  ISETP.GE.AND P3, PT, R14, UR7, PT ;  /* 0x000000070e007c0c */ /* 0x000fe2000bf66270 */
[----:B0-----:R-:W-:Y:S01]  /*48d0*/  IMAD.WIDE R8, R3, 0x2, R4 ;  /* 0x0000000203087825 */ /* 0x001fe200078e0204 */
[----:B------:R-:W-:Y:S02]  /*48e0*/  F2FP.BF16.F32.PACK_AB R53, R117, R53 ;  /* 0x000000357535723e */ /* 0x000fe400000010ff */
[----:B------:R-:W-:Y:S01]  /*48f0*/  F2FP.BF16.F32.PACK_AB R54, R118, R54 ;  /* 0x000000367636723e */ /* 0x000fe200000010ff */
[----:B--2---:R-:W-:Y:S01]  /*4900*/  VIADD R15, R3, UR10 ;  /* 0x0000000a030f7c36 */ /* 0x004fe20008000000 */
[----:B------:R-:W-:Y:S01]  /*4910*/  @P1 STG.E.U16 desc[UR22][R6.64], R29 ;  /* 0x0000001d06001986 */ /* 0x000fe2000c101516 */
[----:B------:R-:W-:Y:S01]  /*4920*/  VIADD R14, R2, 0x1e ;  /* 0x0000001e020e7836 */ /* 0x000fe20000000000 */
[----:B------:R-:W-:Y:S01]  /*4930*/  F2FP.BF16.F32.PACK_AB R55, R119, R55 ;  /* 0x000000377737723e */ /* 0x000fe200000010ff */
[----:B------:R-:W-:Y:S01]  /*4940*/  IMAD.WIDE R10, R15, 0x2, R68 ;  /* 0x000000020f0a7825 */ /* 0x000fe200078e0244 */
[----:B------:R0:W-:Y:S01]  /*4950*/  @P2 STG.E.U16 desc[UR22][R8.64], R17 ;  /* 0x0000001108002986 */ /* 0x0001e2000c101516 */
[----:B------:R-:W-:-:S02]  /*4960*/  F2FP.BF16.F32.PACK_AB R56, R120, R56 ;  /* 0x000000387838723e */ /* 0x000fc400000010ff */
[C---:B------:R-:W-:Y:S01]  /*4970*/  IMAD.WIDE R12, R15.reuse, 0x2, R4 ;  /* 0x000000020f0c7825 */ /* 0x040fe200078e0204 */
[----:B------:R2:W-:Y:S01]  /*4980*/  @P6 STG.E.U16 desc[UR22][R10.64], R30 ;  /* 0x0000001e0a006986 */ /* 0x0005e2000c101516 */
[C---:B------:R-:W-:Y:S02]  /*4990*/  ISETP.LT.AND P6, PT, R0.reuse, UR6, !P5 ;  /* 0x0000000600007c0c */ /* 0x040fe4000efc1270 */
[----:B------:R-:W-:Y:S01]  /*49a0*/  VIADD R15, R15, UR10 ;  /* 0x0000000a0f0f7c36 */ /* 0x000fe20008000000 */
[----:B------:R3:W-:Y:S01]  /*49b0*/  @P4 STG.E.U16 desc[UR22][R12.64], R18 ;  /* 0x000000120c004986 */ /* 0x0007e2000c101516 */
[----:B------:R-:W-:Y:S01]  /*49c0*/  ISETP.LT.AND P4, PT, R0, UR6, !P3 ;  /* 0x0000000600007c0c */ /* 0x000fe2000df81270 */
[----:B------:R-:W-:Y:S01]  /*49d0*/  VIADD R16, R2, 0x1f ;  /* 0x0000001f02107836 */ /* 0x000fe20000000000 */
[C---:B------:R-:W-:Y:S01]  /*49e0*/  ISETP.LT.AND P3, PT, R132.reuse, UR6, !P3 ;  /* 0x0000000684007c0c */ /* 0x040fe2000df61270 */
[----:B------:R-:W-:Y:S01]  /*49f0*/  VIADD R3, R15, UR10 ;  /* 0x0000000a0f037c36 */ /* 0x000fe20008000000 */
[----:B0-----:R-:W-:Y:S01]  /*4a00*/  PRMT R17, R31, 0x7632, R17 ;  /* 0x000076321f117816 */ /* 0x001fe20000000011 */
[----:B------:R-:W-:Y:S01]  /*4a10*/  IMAD.WIDE R6, R15, 0x2, R68 ;  /* 0x000000020f067825 */ /* 0x000fe200078e0244 */
[----:B------:R-:W-:-:S02]  /*4a20*/  ISETP.LT.AND P5, PT, R132, UR6, !P5 ;  /* 0x0000000684007c0c */ /* 0x000fc4000efa1270 */
[----:B------:R-:W-:Y:S01]  /*4a30*/  ISETP.GE.AND P1, PT, R14, UR7, PT ;  /* 0x000000070e007c0c */ /* 0x000fe2000bf26270 */
[----:B------:R-:W-:Y:S01]  /*4a40*/  IMAD.WIDE R8, R15, 0x2, R4 ;  /* 0x000000020f087825 */ /* 0x000fe200078e0204 */
[----:B------:R-:W-:Y:S02]  /*4a50*/  PRMT R15, R32, 0x7632, R15 ;  /* 0x00007632200f7816 */ /* 0x000fe4000000000f */
[----:B------:R-:W-:Y:S01]  /*4a60*/  ISETP.GE.AND P2, PT, R16, UR7, PT ;  /* 0x0000000710007c0c */ /* 0x000fe2000bf46270 */
[C---:B--2---:R-:W-:Y:S01]  /*4a70*/  IMAD.WIDE R10, R3.reuse, 0x2, R68 ;  /* 0x00000002030a7825 */ /* 0x044fe200078e0244 */
[----:B------:R0:W-:Y:S01]  /*4a80*/  @P4 STG.E.U16 desc[UR22][R6.64], R31 ;  /* 0x0000001f06004986 */ /* 0x0001e2000c101516 */
[----:B---3--:R-:W-:Y:S02]  /*4a90*/  PRMT R18, R40, 0x7632, R18 ;  /* 0x0000763228127816 */ /* 0x008fe40000000012 */
[----:B------:R-:W-:Y:S01]  /*4aa0*/  VIADD R13, R3, UR10 ;  /* 0x0000000a030d7c36 */ /* 0x000fe20008000000 */
[----:B------:R2:W-:Y:S01]  /*4ab0*/  @P3 STG.E.U16 desc[UR22][R8.64], R17 ;  /* 0x0000001108003986 */ /* 0x0005e2000c101516 */
[C---:B------:R-:W-:Y:S01]  /*4ac0*/  VIADD R14, R2.reuse, 0x20 ;  /* 0x00000020020e7836 */ /* 0x040fe20000000000 */
        /* <DEDUP_REMOVED lines=12> */
[----:B---3--:R-:W-:Y:S01]  /*4b90*/  IMAD.WIDE R10, R13, 0x2, R4 ;  /* 0x000000020d0a7825 */ /* 0x008fe200078e0204 */
[----:B------:R-:W-:Y:S01]  /*4ba0*/  PRMT R17, R35, 0x7632, R17 ;  /* 0x0000763223117816 */ /* 0x000fe20000000011 */
        /* <DEDUP_REMOVED lines=8> */
[----:B0-----:R-:W-:Y:S01]  /*4c30*/  IMAD.WIDE R6, R13, 0x2, R68 ;  /* 0x000000020d067825 */ /* 0x001fe200078e0244 */
[----:B------:R-:W-:-:S02]  /*4c40*/  PRMT R15, R34, 0x7632, R15 ;  /* 0x00007632220f7816 */ /* 0x000fc4000000000f */
[----:B------:R-:W-:Y:S01]  /*4c50*/  ISETP.GE.AND P3, PT, R14, UR7, PT ;  /* 0x000000070e007c0c */ /* 0x000fe2000bf66270 */
[----:B--2---:R-:W-:Y:S01]  /*4c60*/  IMAD.WIDE R8, R13, 0x2, R4 ;  /* 0x000000020d087825 */ /* 0x004fe200078e0204 */
[----:B------:R-:W-:Y:S02]  /*4c70*/  F2FP.BF16.F32.PACK_AB R58, R122, R58 ;  /* 0x0000003a7a3a723e */ /* 0x000fe400000010ff */
[----:B------:R-:W-:Y:S01]  /*4c80*/  F2FP.BF16.F32.PACK_AB R59, R123, R59 ;  /* 0x0000003b7b3b723e */ /* 0x000fe200000010ff */
[----:B---3--:R-:W-:Y:S01]  /*4c90*/  VIADD R3, R13, UR10 ;  /* 0x0000000a0d037c36 */ /* 0x008fe20008000000 */
[----:B------:R-:W-:Y:S01]  /*4ca0*/  F2FP.BF16.F32.PACK_AB R60, R124, R60 ;  /* 0x0000003c7c3c723e */ /* 0x000fe200000010ff */
[----:B------:R-:W-:Y:S01]  /*4cb0*/  @P0 STG.E.U16 desc[UR22][R6.64], R34 ;  /* 0x0000002206000986 */ /* 0x000fe2000c101516 */
[----:B------:R-:W-:Y:S01]  /*4cc0*/  VIADD R14, R2, 0x23 ;  /* 0x00000023020e7836 */ /* 0x000fe20000000000 */
[----:B------:R-:W-:Y:S01]  /*4cd0*/  F2FP.BF16.F32.PACK_AB R61, R125, R61 ;  /* 0x0000003d7d3d723e */ /* 0x000fe200000010ff */
[----:B------:R-:W-:Y:S01]  /*4ce0*/  IMAD.WIDE R10, R3, 0x2, R68 ;  /* 0x00000002030a7825 */ /* 0x000fe200078e0244 */
[----:B------:R0:W-:Y:S01]  /*4cf0*/  @P1 STG.E.U16 desc[UR22][R8.64], R15 ;  /* 0x0000000f08001986 */ /* 0x0001e2000c101516 */
[----:B------:R-:W-:-:S02]  /*4d00*/  ISETP.GE.AND P1, PT, R16, UR7, PT ;  /* 0x0000000710007c0c */ /* 0x000fc4000bf26270 */
[C---:B------:R-:W-:Y:S01]  /*4d10*/  IMAD.WIDE R12, R3.reuse, 0x2, R4 ;  /* 0x00000002030c7825 */ /* 0x040fe200078e0204 */
[----:B------:R-:W-:Y:S01]  /*4d20*/  @P6 STG.E.U16 desc[UR22][R10.64], R35 ;  /* 0x000000230a006986 */ /* 0x000fe2000c101516 */
[C---:B------:R-:W-:Y:S02]  /*4d30*/  ISETP.LT.AND P6, PT, R0.reuse, UR6, !P3 ;  /* 0x0000000600007c0c */ /* 0x040fe4000dfc1270 */
[----:B------:R-:W-:Y:S01]  /*4d40*/  VIADD R3, R3, UR10 ;  /* 0x0000000a03037c36 */ /* 0x000fe20008000000 */
[----:B------:R2:W-:Y:S01]  /*4d50*/  @P2 STG.E.U16 desc[UR22][R12.64], R17 ;  /* 0x000000110c002986 */ /* 0x0005e2000c101516 */
[----:B------:R-:W-:Y:S02]  /*4d60*/  ISETP.LT.AND P2, PT, R0, UR6, !P4 ;  /* 0x0000000600007c0c */ /* 0x000fe4000e741270 */
[C---:B------:R-:W-:Y:S01]  /*4d70*/  ISETP.LT.AND P4, PT, R132.reuse, UR6, !P4 ;  /* 0x0000000684007c0c */ /* 0x040fe2000e781270 */
[C---:B0-----:R-:W-:Y:S01]  /*4d80*/  VIADD R15, R3.reuse, UR10 ;  /* 0x0000000a030f7c36 */ /* 0x041fe20008000000 */
[----:B------:R-:W-:Y:S01]  /*4d90*/  ISETP.LT.AND P3, PT, R132, UR6, !P3 ;  /* 0x0000000684007c0c */ /* 0x000fe2000df61270 */
[----:B------:R-:W-:Y:S01]  /*4da0*/  IMAD.WIDE R6, R3, 0x2, R68 ;  /* 0x0000000203067825 */ /* 0x000fe200078e0244 */
[----:B------:R-:W-:-:S02]  /*4db0*/  PRMT R16, R37, 0x7632, R16 ;  /* 0x0000763225107816 */ /* 0x000fc40000000010 */
[----:B------:R-:W-:Y:S01]  /*4dc0*/  ISETP.GE.AND P0, PT, R14, UR7, PT ;  /* 0x000000070e007c0c */ /* 0x000fe2000bf06270 */
[----:B------:R-:W-:Y:S01]  /*4dd0*/  IMAD.WIDE R8, R3, 0x2, R4 ;  /* 0x0000000203087825 */ /* 0x000fe200078e0204 */
[----:B------:R-:W-:Y:S02]  /*4de0*/  F2FP.BF16.F32.PACK_AB R62, R126, R62 ;  /* 0x0000003e7e3e723e */ /* 0x000fe400000010ff */
[----:B--2---:R-:W-:Y:S01]  /*4df0*/  PRMT R17, R36, 0x7632, R17 ;  /* 0x0000763224117816 */ /* 0x004fe20000000011 */
[----:B------:R-:W-:Y:S01]  /*4e00*/  IMAD.WIDE R10, R15, 0x2, R68 ;  /* 0x000000020f0a7825 */ /* 0x000fe200078e0244 */
[----:B------:R0:W-:Y:S01]  /*4e10*/  @P2 STG.E.U16 desc[UR22][R6.64], R36 ;  /* 0x0000002406002986 */ /* 0x0001e2000c101516 */
[----:B------:R-:W-:Y:S02]  /*4e20*/  F2FP.BF16.F32.PACK_AB R63, R127, R63 ;  /* 0x0000003f7f3f723e */ /* 0x000fe400000010ff */
[C---:B------:R-:W-:Y:S01]  /*4e30*/  VIADD R3, R15.reuse, UR10 ;  /* 0x0000000a0f037c36 */ /* 0x040fe20008000000 */
        /* <DEDUP_REMOVED lines=12> */
[----:B------:R0:W-:Y:S01]  /*4f00*/  @P3 STG.E.U16 desc[UR22][R6.64], R16 ;  /* 0x0000001006003986 */ /* 0x0001e2000c101516 */
[----:B------:R-:W-:Y:S02]  /*4f10*/  PRMT R17, R39, 0x7632, R17 ;  /* 0x0000763227117816 */ /* 0x000fe40000000011 */
[C---:B---3--:R-:W-:Y:S01]  /*4f20*/  IMAD.WIDE R10, R3.reuse, 0x2, R4 ;  /* 0x00000002030a7825 */ /* 0x048fe200078e0204 */
[----:B------:R-:W-:Y:S01]  /*4f30*/  ISETP.GE.AND P3, PT, R12, UR7, PT ;  /* 0x000000070c007c0c */ /* 0x000fe2000bf66270 */
[----:B------:R2:W-:Y:S01]  /*4f40*/  @P6 STG.E.U16 desc[UR22][R8.64], R38 ;  /* 0x0000002608006986 */ /* 0x0005e2000c101516 */
[----:B------:R-:W-:Y:S01]  /*4f50*/  ISETP.LT.AND P6, PT, R0, UR6, !P1 ;  /* 0x0000000600007c0c */ /* 0x000fe2000cfc1270 */
[----:B------:R-:W-:Y:S01]  /*4f60*/  VIADD R3, R3, UR10 ;  /* 0x0000000a03037c36 */ /* 0x000fe20008000000 */
[----:B------:R-:W-:Y:S01]  /*4f70*/  ISETP.LT.AND P1, PT, R132, UR6, !P1 ;  /* 0x0000000684007c0c */ /* 0x000fe2000cf21270 */
[----:B------:R3:W-:Y:S01]  /*4f80*/  @P5 STG.E.U16 desc[UR22][R10.64], R15 ;  /* 0x0000000f0a005986 */ /* 0x0007e2000c101516 */
[----:B------:R-:W-:-:S02]  /*4f90*/  ISETP.LT.AND P5, PT, R0, UR6, !P0 ;  /* 0x0000000600007c0c */ /* 0x000fc4000c7a1270 */
[----:B------:R-:W-:Y:S01]  /*4fa0*/  ISETP.LT.AND P0, PT, R132, UR6, !P0 ;  /* 0x0000000684007c0c */ /* 0x000fe2000c701270 */
[----:B0-----:R-:W-:Y:S01]  /*4fb0*/  IMAD.WIDE R6, R3, 0x2, R68 ;  /* 0x0000000203067825 */ /* 0x001fe200078e0244 */
[----:B------:R-:W-:Y:S02]  /*4fc0*/  ISETP.GE.AND P2, PT, R14, UR7, PT ;  /* 0x000000070e007c0c */ /* 0x000fe4000bf46270 */
[----:B------:R-:W-:Y:S01]  /*4fd0*/  F2FP.BF16.F32.PACK_AB R65, R129, R65 ;  /* 0x000000418141723e */ /* 0x000fe200000010ff */
[----:B--2---:R-:W-:Y:S01]  /*4fe0*/  IMAD.WIDE R8, R3, 0x2, R4 ;  /* 0x0000000203087825 */ /* 0x004fe200078e0204 */
[----:B------:R-:W-:Y:S02]  /*4ff0*/  F2FP.BF16.F32.PACK_AB R66, R130, R66 ;  /* 0x000000428242723e */ /* 0x000fe400000010ff */
[----:B------:R-:W-:Y:S01]  /*5000*/  F2FP.BF16.F32.PACK_AB R67, R131, R67 ;  /* 0x000000438343723e */ /* 0x000fe200000010ff */
[----:B---3--:R-:W-:Y:S02]  /*5010*/  VIADD R15, R3, UR10 ;  /* 0x0000000a030f7c36 */ /* 0x008fe40008000000 */
[----:B------:R-:W-:Y:S01]  /*5020*/  @P5 STG.E.U16 desc[UR22][R6.64], R39 ;  /* 0x0000002706005986 */ /* 0x000fe2000c101516 */
[----:B------:R-:W-:-:S02]  /*5030*/  VIADD R14, R2, 0x28 ;  /* 0x00000028020e7836 */ /* 0x000fc40000000000 */
[C---:B------:R-:W-:Y:S01]  /*5040*/  IMAD.WIDE R10, R15.reuse, 0x2, R68 ;  /* 0x000000020f0a7825 */ /* 0x040fe200078e0244 */
[----:B------:R0:W-:Y:S02]  /*5050*/  @P0 STG.E.U16 desc[UR22][R8.64], R17 ;  /* 0x0000001108000986 */ /* 0x0001e4000c101516 */
[----:B------:R-:W-:Y:S01]  /*5060*/  ISETP.GE.AND P5, PT, R14, UR7, PT ;  /* 0x000000070e007c0c */ /* 0x000fe2000bfa6270 */
[C---:B------:R-:W-:Y:S01]  /*5070*/  IMAD.WIDE R12, R15.reuse, 0x2, R4 ;  /* 0x000000020f0c7825 */ /* 0x040fe200078e0204 */
[----:B------:R-:W-:Y:S01]  /*5080*/  @P6 STG.E.U16 desc[UR22][R10.64], R40 ;  /* 0x000000280a006986 */ /* 0x000fe2000c101516 */
        /* <DEDUP_REMOVED lines=13> */
[----:B--2---:R-:W-:Y:S01]  /*5160*/  PRMT R18, R50, 0x7632, R18 ;  /* 0x0000763232127816 */ /* 0x004fe20000000012 */
[C---:B------:R-:W-:Y:S01]  /*5170*/  IMAD.WIDE R10, R3.reuse, 0x2, R68 ;  /* 0x00000002030a7825 */ /* 0x040fe200078e0244 */
[----:B------:R0:W-:Y:S03]  /*5180*/  @P1 STG.E.U16 desc[UR22][R6.64], R41 ;  /* 0x0000002906001986 */ /* 0x0001e6000c101516 */
[----:B------:R-:W-:Y:S01]  /*5190*/  VIADD R13, R3, UR10 ;  /* 0x0000000a030d7c36 */ /* 0x000fe20008000000 */
[----:B------:R2:W-:Y:S01]  /*51a0*/  @P2 STG.E.U16 desc[UR22][R8.64], R17 ;  /* 0x0000001108002986 */ /* 0x0005e2000c101516 */
[----:B------:R-:W-:-:S02]  /*51b0*/  VIADD R14, R2, 0x2a ;  /* 0x0000002a020e7836 */ /* 0x000fc40000000000 */
[----:B------:R-:W-:Y:S01]  /*51c0*/  VIADD R12, R2, 0x2c ;  /* 0x0000002c020c7836 */ /* 0x000fe20000000000 */
[----:B------:R3:W-:Y:S01]  /*51d0*/  @P6 STG.E.U16 desc[UR22][R10.64], R42 ;  /* 0x0000002a0a006986 */ /* 0x0007e2000c101516 */
[----:B------:R-:W-:Y:S01]  /*51e0*/  ISETP.LT.AND P6, PT, R0, UR6, !P3 ;  /* 0x0000000600007c0c */ /* 0x000fe2000dfc1270 */
[----:B------:R-:W-:Y:S01]  /*51f0*/  VIADD R16, R2, 0x2e ;  /* 0x0000002e02107836 */ /* 0x000fe20000000000 */
[----:B------:R-:W-:Y:S01]  /*5200*/  ISETP.LT.AND P3, PT, R132, UR6, !P3 ;  /* 0x0000000684007c0c */ /* 0x000fe2000df61270 */
[----:B0-----:R-:W-:Y:S01]  /*5210*/  IMAD.WIDE R6, R3, 0x2, R4 ;  /* 0x0000000203067825 */ /* 0x001fe200078e0204 */
[----:B------:R-:W-:Y:S02]  /*5220*/  PRMT R3, R43, 0x7632, R3 ;  /* 0x000076322b037816 */ /* 0x000fe40000000003 */
[----:B------:R-:W-:Y:S01]  /*5230*/  ISETP.GE.AND P1, PT, R14, UR7, PT ;  /* 0x000000070e007c0c */ /* 0x000fe2000bf26270 */
[----:B--2---:R-:W-:Y:S01]  /*5240*/  IMAD.WIDE R8, R13, 0x2, R68 ;  /* 0x000000020d087825 */ /* 0x004fe200078e0244 */
[----:B------:R0:W-:Y:S01]  /*5250*/  @P4 STG.E.U16 desc[UR22][R6.64], R15 ;  /* 0x0000000f06004986 */ /* 0x0001e2000c101516 */
[----:B------:R-:W-:-:S02]  /*5260*/  ISETP.GE.AND P4, PT, R12, UR7, PT ;  /* 0x000000070c007c0c */ /* 0x000fc4000bf86270 */
        /* <DEDUP_REMOVED lines=13> */
[----:B--2---:R-:W-:-:S04]  /*5340*/  IMAD.WIDE R8, R13, 0x2, R4 ;  /* 0x000000020d087825 */ /* 0x004fc800078e0204 */
[----:B---3--:R-:W-:Y:S02]  /*5350*/  VIADD R3, R13, UR10 ;  /* 0x0000000a0d037c36 */ /* 0x008fe40008000000 */
[----:B------:R0:W-:Y:S01]  /*5360*/  @P3 STG.E.U16 desc[UR22][R6.64], R44 ;  /* 0x0000002c06003986 */ /* 0x0001e2000c101516 */
[----:B------:R-:W-:Y:S02]  /*5370*/  VIADD R14, R2, 0x2d ;  /* 0x0000002d020e7836 */ /* 0x000fe40000000000 */
[C---:B------:R-:W-:Y:S01]  /*5380*/  IMAD.WIDE R10, R3.reuse, 0x2, R68 ;  /* 0x00000002030a7825 */ /* 0x040fe200078e0244 */
[----:B------:R2:W-:Y:S01]  /*5390*/  @P5 STG.E.U16 desc[UR22][R8.64], R15 ;  /* 0x0000000f08005986 */ /* 0x0005e2000c101516 */
[----:B------:R-:W-:Y:S02]  /*53a0*/  ISETP.LT.AND P5, PT, R0, UR6, !P1 ;  /* 0x0000000600007c0c */ /* 0x000fe4000cfa1270 */
[----:B------:R-:W-:Y:S01]  /*53b0*/  IMAD.WIDE R12, R3, 0x2, R4 ;  /* 0x00000002030c7825 */ /* 0x000fe200078e0204 */
[----:B------:R-:W-:Y:S01]  /*53c0*/  @P6 STG.E.U16 desc[UR22][R10.64], R45 ;  /* 0x0000002d0a006986 */ /* 0x000fe2000c101516 */
        /* <DEDUP_REMOVED lines=11> */
[----:B------:R-:W-:-:S02]  /*5480*/  ISETP.GE.AND P3, PT, R14, UR7, PT ;  /* 0x000000070e007c0c */ /* 0x000fc4000bf66270 */
[----:B---3--:R-:W-:Y:S01]  /*5490*/  PRMT R17, R46, 0x7632, R17 ;  /* 0x000076322e117816 */ /* 0x008fe20000000011 */
[----:B------:R-:W-:-:S04]  /*54a0*/  IMAD.WIDE R10, R15, 0x2, R68 ;  /* 0x000000020f0a7825 */ /* 0x000fc800078e0244 */
[----:B------:R2:W-:Y:S01]  /*54b0*/  @P1 STG.E.U16 desc[UR22][R8.64], R17 ;  /* 0x0000001108001986 */ /* 0x0005e2000c101516 */
[C---:B------:R-:W-:Y:S02]  /*54c0*/  VIADD R3, R15.reuse, UR10 ;  /* 0x0000000a0f037c36 */ /* 0x040fe40008000000 */
[----:B0-----:R-:W-:Y:S01]  /*54d0*/  IMAD.WIDE R6, R15, 0x2, R4 ;  /* 0x000000020f067825 */ /* 0x001fe200078e0204 */
[----:B------:R0:W-:Y:S01]  /*54e0*/  @P6 STG.E.U16 desc[UR22][R10.64], R47 ;  /* 0x0000002f0a006986 */ /* 0x0001e2000c101516 */
[----:B------:R-:W-:Y:S02]  /*54f0*/  ISETP.LT.AND P6, PT, R0, UR6, !P4 ;  /* 0x0000000600007c0c */ /* 0x000fe4000e7c1270 */
[----:B------:R-:W-:Y:S01]  /*5500*/  ISETP.LT.AND P4, PT, R132, UR6, !P4 ;  /* 0x0000000684007c0c */ /* 0x000fe2000e781270 */
[----:B------:R3:W-:Y:S01]  /*5510*/  @P2 STG.E.U16 desc[UR22][R6.64], R16 ;  /* 0x0000001006002986 */ /* 0x0007e2000c101516 */
[----:B------:R-:W-:Y:S01]  /*5520*/  PRMT R15, R48, 0x7632, R15 ;  /* 0x00007632300f7816 */ /* 0x000fe2000000000f */
[----:B------:R-:W-:-:S02]  /*5530*/  VIADD R14, R2, 0x2f ;  /* 0x0000002f020e7836 */ /* 0x000fc40000000000 */
[----:B--2---:R-:W-:Y:S01]  /*5540*/  IMAD.WIDE R8, R3, 0x2, R68 ;  /* 0x0000000203087825 */ /* 0x004fe200078e0244 */
[----:B------:R-:W-:Y:S02]  /*5550*/  PRMT R17, R49, 0x7632, R17 ;  /* 0x0000763231117816 */ /* 0x000fe40000000011 */
[----:B------:R-:W-:Y:S01]  /*5560*/  ISETP.GE.AND P5, PT, R14, UR7, PT ;  /* 0x000000070e007c0c */ /* 0x000fe2000bfa6270 */
[C---:B0-----:R-:W-:Y:S02]  /*5570*/  IMAD.WIDE R10, R3.reuse, 0x2, R4 ;  /* 0x00000002030a7825 */ /* 0x041fe400078e0204 */
[----:B------:R0:W-:Y:S01]  /*5580*/  @P6 STG.E.U16 desc[UR22][R8.64], R48 ;  /* 0x0000003008006986 */ /* 0x0001e2000c101516 */
[----:B------:R-:W-:Y:S01]  /*5590*/  ISETP.LT.AND P6, PT, R0, UR6, !P0 ;  /* 0x0000000600007c0c */ /* 0x000fe2000c7c1270 */
[----:B------:R-:W-:Y:S01]  /*55a0*/  VIADD R3, R3, UR10 ;  /* 0x0000000a03037c36 */ /* 0x000fe20008000000 */
[----:B------:R-:W-:Y:S01]  /*55b0*/  ISETP.LT.AND P0, PT, R132, UR6, !P0 ;  /* 0x0000000684007c0c */ /* 0x000fe2000c701270 */
[----:B------:R2:W-:Y:S01]  /*55c0*/  @P4 STG.E.U16 desc[UR22][R10.64], R15 ;  /* 0x0000000f0a004986 */ /* 0x0005e2000c101516 */
[----:B------:R-:W-:Y:S01]  /*55d0*/  ISETP.LT.AND P4, PT, R0, UR6, !P3 ;  /* 0x0000000600007c0c */ /* 0x000fe2000df81270 */
[----:B---3--:R-:W-:Y:S01]  /*55e0*/  IMAD.WIDE R6, R3, 0x2, R68 ;  /* 0x0000000203067825 */ /* 0x008fe200078e0244 */
[----:B------:R-:W-:-:S03]  /*55f0*/  ISETP.LT.AND P3, PT, R132, UR6, !P3 ;  /* 0x0000000684007c0c */ /* 0x000fc6000df61270 */
[----:B------:R-:W-:Y:S02]  /*5600*/  VIADD R13, R2, 0x30 ;  /* 0x00000030020d7836 */ /* 0x000fe40000000000 */
[----:B0-----:R-:W-:-:S03]  /*5610*/  IMAD.WIDE R8, R3, 0x2, R4 ;  /* 0x0000000203087825 */ /* 0x001fc600078e0204 */
[----:B------:R-:W-:Y:S01]  /*5620*/  ISETP.GE.AND P1, PT, R13, UR7, PT ;  /* 0x000000070d007c0c */ /* 0x000fe2000bf26270 */
[C---:B------:R-:W-:Y:S02]  /*5630*/  VIADD R12, R2.reuse, 0x31 ;  /* 0x00000031020c7836 */ /* 0x040fe40000000000 */
[----:B--2---:R-:W-:Y:S01]  /*5640*/  VIADD R15, R3, UR10 ;  /* 0x0000000a030f7c36 */ /* 0x004fe20008000000 */
[----:B------:R-:W-:Y:S01]  /*5650*/  @P4 STG.E.U16 desc[UR22][R6.64], R49 ;  /* 0x0000003106004986 */ /* 0x000fe2000c101516 */
[----:B------:R-:W-:Y:S01]  /*5660*/  VIADD R14, R2, 0x32 ;  /* 0x00000032020e7836 */ /* 0x000fe20000000000 */
[----:B------:R-:W-:Y:S01]  /*5670*/  ISETP.GE.AND P2, PT, R12, UR7, PT ;  /* 0x000000070c007c0c */ /* 0x000fe2000bf46270 */
[C---:B------:R-:W-:Y:S01]  /*5680*/  IMAD.WIDE R10, R15.reuse, 0x2, R68 ;  /* 0x000000020f0a7825 */ /* 0x040fe200078e0244 */
[----:B------:R0:W-:Y:S01]  /*5690*/  @P3 STG.E.U16 desc[UR22][R8.64], R17 ;  /* 0x0000001108003986 */ /* 0x0001e2000c101516 */
[----:B------:R-:W-:Y:S02]  /*56a0*/  ISETP.LT.AND P3, PT, R0, UR6, !P5 ;  /* 0x0000000600007c0c */ /* 0x000fe4000ef61270 */
[----:B------:R-:W-:Y:S01]  /*56b0*/  ISETP.LT.AND P5, PT, R132, UR6, !P5 ;  /* 0x0000000684007c0c */ /* 0x000fe2000efa1270 */
[----:B------:R-:W-:Y:S01]  /*56c0*/  IMAD.WIDE R12, R15, 0x2, R4 ;  /* 0x000000020f0c7825 */ /* 0x000fe200078e0204 */
[----:B------:R2:W-:Y:S01]  /*56d0*/  @P6 STG.E.U16 desc[UR22][R10.64], R50 ;  /* 0x000000320a006986 */ /* 0x0005e2000c101516 */
[----:B------:R-:W-:-:S02]  /*56e0*/  ISETP.LT.AND P6, PT, R0, UR6, !P1 ;  /* 0x0000000600007c0c */ /* 0x000fc4000cfc1270 */
[----:B------:R-:W-:Y:S01]  /*56f0*/  VIADD R15, R15, UR10 ;  /* 0x0000000a0f0f7c36 */ /* 0x000fe20008000000 */
[----:B------:R3:W-:Y:S01]  /*5700*/  @P0 STG.E.U16 desc[UR22][R12.64], R18 ;  /* 0x000000120c000986 */ /* 0x0007e2000c101516 */
[----:B------:R-:W-:Y:S01]  /*5710*/  ISETP.LT.AND P1, PT, R132, UR6, !P1 ;  /* 0x0000000684007c0c */ /* 0x000fe2000cf21270 */
[----:B------:R-:W-:Y:S01]  /*5720*/  VIADD R16, R2, 0x33 ;  /* 0x0000003302107836 */ /* 0x000fe20000000000 */
[----:B0-----:R-:W-:Y:S01]  /*5730*/  PRMT R17, R51, 0x7632, R17 ;  /* 0x0000763233117816 */ /* 0x001fe20000000011 */
[C---:B------:R-:W-:Y:S01]  /*5740*/  IMAD.WIDE R6, R15.reuse, 0x2, R68 ;  /* 0x000000020f067825 */ /* 0x040fe200078e0244 */
[----:B------:R-:W-:Y:S02]  /*5750*/  ISETP.GE.AND P4, PT, R14, UR7, PT ;  /* 0x000000070e007c0c */ /* 0x000fe4000bf86270 */
[----:B------:R-:W-:Y:S01]  /*5760*/  ISETP.GE.AND P0, PT, R16, UR7, PT ;  /* 0x0000000710007c0c */ /* 0x000fe2000bf06270 */
[C---:B------:R-:W-:Y:S01]  /*5770*/  IMAD.WIDE R8, R15.reuse, 0x2, R4 ;  /* 0x000000020f087825 */ /* 0x040fe200078e0204 */
[----:B------:R0:W-:Y:S03]  /*5780*/  @P3 STG.E.U16 desc[UR22][R6.64], R51 ;  /* 0x0000003306003986 */ /* 0x0001e6000c101516 */
[----:B------:R-:W-:Y:S01]  /*5790*/  VIADD R3, R15, UR10 ;  /* 0x0000000a0f037c36 */ /* 0x000fe20008000000 */
[----:B------:R4:W-:Y:S01]  /*57a0*/  @P5 STG.E.U16 desc[UR22][R8.64], R17 ;  /* 0x0000001108005986 */ /* 0x0009e2000c101516 */
[----:B------:R-:W-:Y:S01]  /*57b0*/  ISETP.LT.AND P5, PT, R0, UR6, !P2 ;  /* 0x0000000600007c0c */ /* 0x000fe2000d7a1270 */
[----:B------:R-:W-:Y:S01]  /*57c0*/  VIADD R14, R2, 0x34 ;  /* 0x00000034020e7836 */ /* 0x000fe20000000000 */
[----:B------:R-:W-:Y:S01]  /*57d0*/  PRMT R15, R52, 0x7632, R15 ;  /* 0x00007632340f7816 */ /* 0x000fe2000000000f */
[----:B--2---:R-:W-:Y:S01]  /*57e0*/  IMAD.WIDE R10, R3, 0x2, R68 ;  /* 0x00000002030a7825 */ /* 0x004fe200078e0244 */
[----:B---3--:R-:W-:-:S02]  /*57f0*/  PRMT R18, R60, 0x7632, R18 ;  /* 0x000076323c127816 */ /* 0x008fc40000000012 */
[----:B------:R-:W-:Y:S01]  /*5800*/  ISETP.GE.AND P3, PT, R14, UR7, PT ;  /* 0x000000070e007c0c */ /* 0x000fe2000bf66270 */
[C---:B------:R-:W-:Y:S01]  /*5810*/  VIADD R13, R3.reuse, UR10 ;  /* 0x0000000a030d7c36 */ /* 0x040fe20008000000 */
[----:B------:R2:W-:Y:S01]  /*5820*/  @P6 STG.E.U16 desc[UR22][R10.64], R52 ;  /* 0x000000340a006986 */ /* 0x0005e2000c101516 */
[----:B------:R-:W-:Y:S01]  /*5830*/  ISETP.LT.AND P6, PT, R132, UR6, !P2 ;  /* 0x0000000684007c0c */ /* 0x000fe2000d7c1270 */
[----:B0-----:R-:W-:Y:S01]  /*5840*/  IMAD.WIDE R6, R3, 0x2, R4 ;  /* 0x0000000203067825 */ /* 0x001fe200078e0204 */
[----:B------:R-:W-:Y:S02]  /*5850*/  PRMT R3, R53, 0x7632, R3 ;  /* 0x0000763235037816 */ /* 0x000fe40000000003 */
[----:B----4-:R-:W-:Y:S01]  /*5860*/  PRMT R17, R55, 0x7632, R17 ;  /* 0x0000763237117816 */ /* 0x010fe20000000011 */
[C---:B------:R-:W-:Y:S01]  /*5870*/  IMAD.WIDE R8, R13.reuse, 0x2, R68 ;  /* 0x000000020d087825 */ /* 0x040fe200078e0244 */
[----:B------:R0:W-:Y:S03]  /*5880*/  @P1 STG.E.U16 desc[UR22][R6.64], R15 ;  /* 0x0000000f06001986 */ /* 0x0001e6000c101516 */
[----:B------:R-:W-:Y:S01]  /*5890*/  VIADD R14, R2, 0x35 ;  /* 0x00000035020e7836 */ /* 0x000fe20000000000 */
[----:B------:R3:W-:Y:S01]  /*58a0*/  @P5 STG.E.U16 desc[UR22][R8.64], R53 ;  /* 0x0000003508005986 */ /* 0x0007e2000c101516 */
[----:B--2---:R-:W-:Y:S01]  /*58b0*/  IMAD.WIDE R10, R13, 0x2, R4 ;  /* 0x000000020d0a7825 */ /* 0x004fe200078e0204 */
[----:B------:R-:W-:-:S02]  /*58c0*/  ISETP.LT.AND P5, PT, R0, UR6, !P4 ;  /* 0x0000000600007c0c */ /* 0x000fc4000e7a1270 */
[----:B------:R-:W-:Y:S01]  /*58d0*/  ISETP.LT.AND P4, PT, R132, UR6, !P4 ;  /* 0x0000000684007c0c */ /* 0x000fe2000e781270 */
[----:B------:R-:W-:Y:S01]  /*58e0*/  VIADD R13, R13, UR10 ;  /* 0x0000000a0d0d7c36 */ /* 0x000fe20008000000 */
[----:B------:R2:W-:Y:S01]  /*58f0*/  @P6 STG.E.U16 desc[UR22][R10.64], R3 ;  /* 0x000000030a006986 */ /* 0x0005e2000c101516 */
[----:B------:R-:W-:Y:S01]  /*5900*/  ISETP.LT.AND P6, PT, R0, UR6, !P0 ;  /* 0x0000000600007c0c */ /* 0x000fe2000c7c1270 */
[----:B------:R-:W-:Y:S01]  /*5910*/  VIADD R12, R2, 0x36 ;  /* 0x00000036020c7836 */ /* 0x000fe20000000000 */
[----:B0-----:R-:W-:Y:S01]  /*5920*/  PRMT R15, R54, 0x7632, R15 ;  /* 0x00007632360f7816 */ /* 0x001fe2000000000f */
[C---:B------:R-:W-:Y:S01]  /*5930*/  IMAD.WIDE R6, R13.reuse, 0x2, R68 ;  /* 0x000000020d067825 */ /* 0x040fe200078e0244 */
[----:B------:R-:W-:Y:S02]  /*5940*/  ISETP.LT.AND P0, PT, R132, UR6, !P0 ;  /* 0x0000000684007c0c */ /* 0x000fe4000c701270 */
[----:B------:R-:W-:Y:S01]  /*5950*/  ISETP.GE.AND P2, PT, R14, UR7, PT ;  /* 0x000000070e007c0c */ /* 0x000fe2000bf46270 */
[----:B---3--:R-:W-:Y:S01]  /*5960*/  IMAD.WIDE R8, R13, 0x2, R4 ;  /* 0x000000020d087825 */ /* 0x008fe200078e0204 */
[----:B------:R0:W-:Y:S01]  /*5970*/  @P5 STG.E.U16 desc[UR22][R6.64], R54 ;  /* 0x0000003606005986 */ /* 0x0001e2000c101516 */
[----:B------:R-:W-:-:S02]  /*5980*/  ISETP.GE.AND P1, PT, R12, UR7, PT ;  /* 0x000000070c007c0c */ /* 0x000fc4000bf26270 */
[----:B--2---:R-:W-:Y:S01]  /*5990*/  VIADD R3, R13, UR10 ;  /* 0x0000000a0d037c36 */ /* 0x004fe20008000000 */
[----:B------:R2:W-:Y:S01]  /*59a0*/  @P4 STG.E.U16 desc[UR22][R8.64], R15 ;  /* 0x0000000f08004986 */ /* 0x0005e2000c101516 */
[----:B------:R-:W-:Y:S01]  /*59b0*/  ISETP.LT.AND P4, PT, R0, UR6, !P3 ;  /* 0x0000000600007c0c */ /* 0x000fe2000df81270 */
[----:B------:R-:W-:Y:S01]  /*59c0*/  VIADD R16, R2, 0x38 ;  /* 0x0000003802107836 */ /* 0x000fe20000000000 */
[----:B------:R-:W-:Y:S01]  /*59d0*/  ISETP.LT.AND P3, PT, R132, UR6, !P3 ;  /* 0x0000000684007c0c */ /* 0x000fe2000df61270 */
[----:B------:R-:W-:-:S04]  /*59e0*/  IMAD.WIDE R10, R3, 0x2, R68 ;  /* 0x00000002030a7825 */ /* 0x000fc800078e0244 */
[C---:B------:R-:W-:Y:S01]  /*59f0*/  IMAD.WIDE R12, R3.reuse, 0x2, R4 ;  /* 0x00000002030c7825 */ /* 0x040fe200078e0204 */
[----:B------:R-:W-:Y:S01]  /*5a00*/  @P6 STG.E.U16 desc[UR22][R10.64], R55 ;  /* 0x000000370a006986 */ /* 0x000fe2000c101516 */
[----:B------:R-:W-:Y:S02]  /*5a10*/  ISETP.LT.AND P6, PT, R0, UR6, !P2 ;  /* 0x0000000600007c0c */ /* 0x000fe4000d7c1270 */
[----:B------:R-:W-:Y:S01]  /*5a20*/  VIADD R3, R3, UR10 ;  /* 0x0000000a03037c36 */ /* 0x000fe20008000000 */
[----:B------:R3:W-:Y:S01]  /*5a30*/  @P0 STG.E.U16 desc[UR22][R12.64], R17 ;  /* 0x000000110c000986 */ /* 0x0007e2000c101516 */
[----:B------:R-:W-:Y:S01]  /*5a40*/  ISETP.LT.AND P2, PT, R132, UR6, !P2 ;  /* 0x0000000684007c0c */ /* 0x000fe2000d741270 */
[----:B------:R-:W-:Y:S01]  /*5a50*/  VIADD R14, R2, 0x37 ;  /* 0x00000037020e7836 */ /* 0x000fe20000000000 */
[----:B------:R-:W-:Y:S01]  /*5a60*/  ISETP.GE.AND P0, PT, R16, UR7, PT ;  /* 0x0000000710007c0c */ /* 0x000fe2000bf06270 */
[----:B0-----:R-:W-:Y:S01]  /*5a70*/  IMAD.WIDE R6, R3, 0x2, R68 ;  /* 0x0000000203067825 */ /* 0x001fe200078e0244 */
[----:B------:R-:W-:-:S02]  /*5a80*/  PRMT R16, R57, 0x7632, R16 ;  /* 0x0000763239107816 */ /* 0x000fc40000000010 */
[----:B------:R-:W-:Y:S01]  /*5a90*/  ISETP.GE.AND P5, PT, R14, UR7, PT ;  /* 0x000000070e007c0c */ /* 0x000fe2000bfa6270 */
[C---:B--2---:R-:W-:Y:S01]  /*5aa0*/  VIADD R15, R3.reuse, UR10 ;  /* 0x0000000a030f7c36 */ /* 0x044fe20008000000 */
[----:B------:R0:W-:Y:S01]  /*5ab0*/  @P4 STG.E.U16 desc[UR22][R6.64], R56 ;  /* 0x0000003806004986 */ /* 0x0001e2000c101516 */
[----:B------:R-:W-:Y:S01]  /*5ac0*/  IMAD.WIDE R8, R3, 0x2, R4 ;  /* 0x0000000203087825 */ /* 0x000fe200078e0204 */
[----:B---3--:R-:W-:-:S03]  /*5ad0*/  PRMT R17, R56, 0x7632, R17 ;  /* 0x0000763238117816 */ /* 0x008fc60000000011 */
[C---:B------:R-:W-:Y:S02]  /*5ae0*/  IMAD.WIDE R10, R15.reuse, 0x2, R68 ;  /* 0x000000020f0a7825 */ /* 0x040fe400078e0244 */
[----:B------:R2:W-:Y:S01]  /*5af0*/  @P3 STG.E.U16 desc[UR22][R8.64], R17 ;  /* 0x0000001108003986 */ /* 0x0005e2000c101516 */
[----:B------:R-:W-:Y:S01]  /*5b00*/  ISETP.LT.AND P3, PT, R0, UR6, !P1 ;  /* 0x0000000600007c0c */ /* 0x000fe2000cf61270 */
[C---:B------:R-:W-:Y:S02]  /*5b10*/  VIADD R3, R15.reuse, UR10 ;  /* 0x0000000a0f037c36 */ /* 0x040fe40008000000 */
[----:B------:R3:W-:Y:S01]  /*5b20*/  @P6 STG.E.U16 desc[UR22][R10.64], R57 ;  /* 0x000000390a006986 */ /* 0x0007e2000c101516 */
[----:B------:R-:W-:Y:S01]  /*5b30*/  ISETP.LT.AND P6, PT, R132, UR6, !P1 ;  /* 0x0000000684007c0c */ /* 0x000fe2000cfc1270 */
[----:B0-----:R-:W-:Y:S01]  /*5b40*/  IMAD.WIDE R6, R15, 0x2, R4 ;  /* 0x000000020f067825 */ /* 0x001fe200078e0204 */
[----:B------:R-:W-:-:S03]  /*5b50*/  PRMT R15, R58, 0x7632, R15 ;  /* 0x000076323a0f7816 */ /* 0x000fc6000000000f */
[----:B------:R-:W-:Y:S01]  /*5b60*/  VIADD R14, R2, 0x39 ;  /* 0x00000039020e7836 */ /* 0x000fe20000000000 */
[----:B------:R0:W-:Y:S01]  /*5b70*/  @P2 STG.E.U16 desc[UR22][R6.64], R16 ;  /* 0x0000001006002986 */ /* 0x0001e2000c101516 */
[----:B--2---:R-:W-:Y:S01]  /*5b80*/  IMAD.WIDE R8, R3, 0x2, R68 ;  /* 0x0000000203087825 */ /* 0x004fe200078e0244 */
[----:B------:R-:W-:Y:S02]  /*5b90*/  PRMT R17, R59, 0x7632, R17 ;  /* 0x000076323b117816 */ /* 0x000fe40000000011 */
[----:B------:R-:W-:Y:S01]  /*5ba0*/  ISETP.GE.AND P4, PT, R14, UR7, PT ;  /* 0x000000070e007c0c */ /* 0x000fe2000bf86270 */
[C---:B---3--:R-:W-:Y:S01]  /*5bb0*/  IMAD.WIDE R10, R3.reuse, 0x2, R4 ;  /* 0x00000002030a7825 */ /* 0x048fe200078e0204 */
[----:B------:R2:W-:Y:S01]  /*5bc0*/  @P3 STG.E.U16 desc[UR22][R8.64], R58 ;  /* 0x0000003a08003986 */ /* 0x0005e2000c101516 */
[----:B------:R-:W-:Y:S02]  /*5bd0*/  ISETP.LT.AND P3, PT, R0, UR6, !P5 ;  /* 0x0000000600007c0c */ /* 0x000fe4000ef61270 */
[----:B------:R-:W-:Y:S01]  /*5be0*/  ISETP.LT.AND P5, PT, R132, UR6, !P5 ;  /* 0x0000000684007c0c */ /* 0x000fe2000efa1270 */
[----:B------:R3:W-:Y:S01]  /*5bf0*/  @P6 STG.E.U16 desc[UR22][R10.64], R15 ;  /* 0x0000000f0a006986 */ /* 0x0007e2000c101516 */
[----:B------:R-:W-:Y:S01]  /*5c00*/  ISETP.LT.AND P6, PT, R0, UR6, !P0 ;  /* 0x0000000600007c0c */ /* 0x000fe2000c7c1270 */
[----:B------:R-:W-:Y:S01]  /*5c10*/  VIADD R3, R3, UR10 ;  /* 0x0000000a03037c36 */ /* 0x000fe20008000000 */
[----:B------:R-:W-:Y:S01]  /*5c20*/  ISETP.LT.AND P0, PT, R132, UR6, !P0 ;  /* 0x0000000684007c0c */ /* 0x000fe2000c701270 */
[----:B------:R-:W-:-:S02]  /*5c30*/  VIADD R13, R2, 0x3a ;  /* 0x0000003a020d7836 */ /* 0x000fc40000000000 */
[----:B0-----:R-:W-:-:S03]  /*5c40*/  IMAD.WIDE R6, R3, 0x2, R68 ;  /* 0x0000000203067825 */ /* 0x001fc600078e0244 */
[----:B------:R-:W-:Y:S01]  /*5c50*/  ISETP.GE.AND P1, PT, R13, UR7, PT ;  /* 0x000000070d007c0c */ /* 0x000fe2000bf26270 */
[C---:B--2---:R-:W-:Y:S01]  /*5c60*/  IMAD.WIDE R8, R3.reuse, 0x2, R4 ;  /* 0x0000000203087825 */ /* 0x044fe200078e0204 */
[----:B------:R-:W-:Y:S03]  /*5c70*/  @P3 STG.E.U16 desc[UR22][R6.64], R59 ;  /* 0x0000003b06003986 */ /* 0x000fe6000c101516 */
[----:B---3--:R-:W-:Y:S01]  /*5c80*/  VIADD R15, R3, UR10 ;  /* 0x0000000a030f7c36 */ /* 0x008fe20008000000 */
[----:B------:R0:W-:Y:S01]  /*5c90*/  @P5 STG.E.U16 desc[UR22][R8.64], R17 ;  /* 0x0000001108005986 */ /* 0x0001e2000c101516 */
[----:B------:R-:W-:Y:S01]  /*5ca0*/  VIADD R12, R2, 0x3b ;  /* 0x0000003b020c7836 */ /* 0x000fe20000000000 */
[----:B------:R-:W-:Y:S01]  /*5cb0*/  ISETP.LT.AND P5, PT, R0, UR6, !P4 ;  /* 0x0000000600007c0c */ /* 0x000fe2000e7a1270 */
[----:B------:R-:W-:Y:S01]  /*5cc0*/  IMAD.WIDE R10, R15, 0x2, R68 ;  /* 0x000000020f0a7825 */ /* 0x000fe200078e0244 */
[----:B------:R-:W-:-:S02]  /*5cd0*/  ISETP.LT.AND P4, PT, R132, UR6, !P4 ;  /* 0x0000000684007c0c */ /* 0x000fc4000e781270 */
[----:B------:R-:W-:Y:S01]  /*5ce0*/  ISETP.GE.AND P2, PT, R12, UR7, PT ;  /* 0x000000070c007c0c */ /* 0x000fe2000bf46270 */
[C---:B------:R-:W-:Y:S01]  /*5cf0*/  IMAD.WIDE R12, R15.reuse, 0x2, R4 ;  /* 0x000000020f0c7825 */ /* 0x040fe200078e0204 */
[----:B------:R2:W-:Y:S01]  /*5d00*/  @P6 STG.E.U16 desc[UR22][R10.64], R60 ;  /* 0x0000003c0a006986 */ /* 0x0005e2000c101516 */
[----:B------:R-:W-:Y:S02]  /*5d10*/  ISETP.LT.AND P6, PT, R0, UR6, !P1 ;  /* 0x0000000600007c0c */ /* 0x000fe4000cfc1270 */
[----:B------:R-:W-:Y:S01]  /*5d20*/  VIADD R15, R15, UR10 ;  /* 0x0000000a0f0f7c36 */ /* 0x000fe20008000000 */
[----:B0-----:R-:W-:Y:S01]  /*5d30*/  PRMT R17, R61, 0x7632, R17 ;  /* 0x000076323d117816 */ /* 0x001fe20000000011 */
[----:B------:R-:W-:Y:S01]  /*5d40*/  VIADD R14, R2, 0x3c ;  /* 0x0000003c020e7836 */ /* 0x000fe20000000000 */
[----:B------:R0:W-:Y:S01]  /*5d50*/  @P0 STG.E.U16 desc[UR22][R12.64], R18 ;  /* 0x000000120c000986 */ /* 0x0001e2000c101516 */
[C---:B------:R-:W-:Y:S01]  /*5d60*/  VIADD R3, R15.reuse, UR10 ;  /* 0x0000000a0f037c36 */ /* 0x040fe20008000000 */
[----:B------:R-:W-:Y:S01]  /*5d70*/  ISETP.LT.AND P1, PT, R132, UR6, !P1 ;  /* 0x0000000684007c0c */ /* 0x000fe2000cf21270 */
[----:B------:R-:W-:Y:S01]  /*5d80*/  IMAD.WIDE R6, R15, 0x2, R68 ;  /* 0x000000020f067825 */ /* 0x000fe200078e0244 */
[----:B------:R-:W-:-:S03]  /*5d90*/  ISETP.GE.AND P3, PT, R14, UR7, PT ;  /* 0x000000070e007c0c */ /* 0x000fc6000bf66270 */
[----:B------:R-:W-:Y:S01]  /*5da0*/  IMAD.WIDE R8, R15, 0x2, R4 ;  /* 0x000000020f087825 */ /* 0x000fe200078e0204 */
[----:B------:R3:W-:Y:S03]  /*5db0*/  @P5 STG.E.U16 desc[UR22][R6.64], R61 ;  /* 0x0000003d06005986 */ /* 0x0007e6000c101516 */
[C---:B--2---:R-:W-:Y:S01]  /*5dc0*/  IMAD.WIDE R10, R3.reuse, 0x2, R68 ;  /* 0x00000002030a7825 */ /* 0x044fe200078e0244 */
[----:B------:R2:W-:Y:S01]  /*5dd0*/  @P4 STG.E.U16 desc[UR22][R8.64], R17 ;  /* 0x0000001108004986 */ /* 0x0005e2000c101516 */
[----:B------:R-:W-:Y:S02]  /*5de0*/  ISETP.LT.AND P4, PT, R0, UR6, !P2 ;  /* 0x0000000600007c0c */ /* 0x000fe4000d781270 */
[----:B------:R-:W-:Y:S01]  /*5df0*/  VIADD R14, R2, 0x3e ;  /* 0x0000003e020e7836 */ /* 0x000fe20000000000 */
[----:B------:R4:W-:Y:S01]  /*5e00*/  @P6 STG.E.U16 desc[UR22][R10.64], R62 ;  /* 0x0000003e0a006986 */ /* 0x0009e2000c101516 */
[----:B------:R-:W-:Y:S01]  /*5e10*/  ISETP.LT.AND P2, PT, R132, UR6, !P2 ;  /* 0x0000000684007c0c */ /* 0x000fe2000d741270 */
[----:B0-----:R-:W-:Y:S01]  /*5e20*/  VIADD R13, R3, UR10 ;  /* 0x0000000a030d7c36 */ /* 0x001fe20008000000 */
[----:B------:R-:W-:Y:S01]  /*5e30*/  ISETP.LT.AND P6, PT, R0, UR6, !P3 ;  /* 0x0000000600007c0c */ /* 0x000fe2000dfc1270 */
[----:B------:R-:W-:Y:S01]  /*5e40*/  VIADD R16, R2, 0x3d ;  /* 0x0000003d02107836 */ /* 0x000fe20000000000 */
[----:B------:R-:W-:Y:S01]  /*5e50*/  ISETP.GE.AND P5, PT, R14, UR7, PT ;  /* 0x000000070e007c0c */ /* 0x000fe2000bfa6270 */
[----:B------:R-:W-:Y:S01]  /*5e60*/  VIADD R12, R2, 0x3f ;  /* 0x0000003f020c7836 */ /* 0x000fe20000000000 */
[----:B------:R-:W-:Y:S01]  /*5e70*/  PRMT R14, R62, 0x7632, R14 ;  /* 0x000076323e0e7816 */ /* 0x000fe2000000000e */
[----:B------:R-:W-:Y:S01]  /*5e80*/  VIADD R15, R13, UR10 ;  /* 0x0000000a0d0f7c36 */ /* 0x000fe20008000000 */
[----:B------:R-:W-:Y:S01]  /*5e90*/  ISETP.GE.AND P0, PT, R16, UR7, PT ;  /* 0x0000000710007c0c */ /* 0x000fe2000bf06270 */
[----:B------:R-:W-:Y:S01]  /*5ea0*/  IMAD.WIDE R2, R3, 0x2, R4 ;  /* 0x0000000203027825 */ /* 0x000fe200078e0204 */
[----:B------:R-:W-:-:S02]  /*5eb0*/  PRMT R16, R63, 0x7632, R16 ;  /* 0x000076323f107816 */ /* 0x000fc40000000010 */
[----:B------:R-:W-:Y:S01]  /*5ec0*/  ISETP.LT.AND P3, PT, R132, UR6, !P3 ;  /* 0x0000000684007c0c */ /* 0x000fe2000df61270 */
[C---:B---3--:R-:W-:Y:S01]  /*5ed0*/  IMAD.WIDE R6, R13.reuse, 0x2, R68 ;  /* 0x000000020d067825 */ /* 0x048fe200078e0244 */
[----:B------:R0:W-:Y:S01]  /*5ee0*/  @P1 STG.E.U16 desc[UR22][R2.64], R14 ;  /* 0x0000000e02001986 */ /* 0x0001e2000c101516 */
[----:B------:R-:W-:Y:S02]  /*5ef0*/  ISETP.GE.AND P1, PT, R12, UR7, PT ;  /* 0x000000070c007c0c */ /* 0x000fe4000bf26270 */
[----:B--2---:R-:W-:Y:S01]  /*5f00*/  IMAD.WIDE R8, R13, 0x2, R4 ;  /* 0x000000020d087825 */ /* 0x004fe200078e0204 */
[----:B------:R2:W-:Y:S01]  /*5f10*/  @P4 STG.E.U16 desc[UR22][R6.64], R63 ;  /* 0x0000003f06004986 */ /* 0x0005e2000c101516 */
[C---:B------:R-:W-:Y:S02]  /*5f20*/  ISETP.LT.AND P4, PT, R0.reuse, UR6, !P5 ;  /* 0x0000000600007c0c */ /* 0x040fe4000ef81270 */
[----:B----4-:R-:W-:Y:S01]  /*5f30*/  IMAD.WIDE R10, R15, 0x2, R68 ;  /* 0x000000020f0a7825 */ /* 0x010fe200078e0244 */
[----:B------:R3:W-:Y:S01]  /*5f40*/  @P2 STG.E.U16 desc[UR22][R8.64], R16 ;  /* 0x0000001008002986 */ /* 0x0007e2000c101516 */
[----:B------:R-:W-:-:S02]  /*5f50*/  ISETP.LT.AND P2, PT, R0, UR6, !P1 ;  /* 0x0000000600007c0c */ /* 0x000fc4000cf41270 */
[C---:B------:R-:W-:Y:S01]  /*5f60*/  VIADD R13, R15.reuse, UR10 ;  /* 0x0000000a0f0d7c36 */ /* 0x040fe20008000000 */
[----:B------:R4:W-:Y:S01]  /*5f70*/  @P6 STG.E.U16 desc[UR22][R10.64], R64 ;  /* 0x000000400a006986 */ /* 0x0009e2000c101516 */
[----:B------:R-:W-:Y:S01]  /*5f80*/  ISETP.LT.AND P6, PT, R0, UR6, !P0 ;  /* 0x0000000600007c0c */ /* 0x000fe2000c7c1270 */
[----:B0-----:R-:W-:Y:S01]  /*5f90*/  IMAD.WIDE R2, R15, 0x2, R4 ;  /* 0x000000020f027825 */ /* 0x001fe200078e0204 */
[C---:B------:R-:W-:Y:S02]  /*5fa0*/  ISETP.LT.AND P0, PT, R132.reuse, UR6, !P0 ;  /* 0x0000000684007c0c */ /* 0x040fe4000c701270 */
[----:B------:R-:W-:Y:S01]  /*5fb0*/  ISETP.LT.AND P5, PT, R132, UR6, !P5 ;  /* 0x0000000684007c0c */ /* 0x000fe2000efa1270 */
[C---:B------:R-:W-:Y:S01]  /*5fc0*/  VIADD R17, R13.reuse, UR10 ;  /* 0x0000000a0d117c36 */ /* 0x040fe20008000000 */
[----:B------:R-:W-:Y:S01]  /*5fd0*/  PRMT R0, R64, 0x7632, R0 ;  /* 0x0000763240007816 */ /* 0x000fe20000000000 */
[----:B--2---:R-:W-:Y:S01]  /*5fe0*/  IMAD.WIDE R6, R13, 0x2, R68 ;  /* 0x000000020d067825 */ /* 0x004fe200078e0244 */
[----:B------:R-:W-:-:S02]  /*5ff0*/  ISETP.LT.AND P1, PT, R132, UR6, !P1 ;  /* 0x0000000684007c0c */ /* 0x000fc4000cf21270 */
[----:B------:R-:W-:Y:S01]  /*6000*/  PRMT R14, R67, 0x7632, R14 ;  /* 0x00007632430e7816 */ /* 0x000fe2000000000e */
[----:B------:R-:W-:Y:S01]  /*6010*/  VIADD R15, R17, UR10 ;  /* 0x0000000a110f7c36 */ /* 0x000fe20008000000 */
[----:B------:R0:W-:Y:S01]  /*6020*/  @P3 STG.E.U16 desc[UR22][R2.64], R0 ;  /* 0x0000000002003986 */ /* 0x0001e2000c101516 */
[----:B---3--:R-:W-:-:S03]  /*6030*/  IMAD.WIDE R8, R13, 0x2, R4 ;  /* 0x000000020d087825 */ /* 0x008fc600078e0204 */
[----:B------:R2:W-:Y:S01]  /*6040*/  @P6 STG.E.U16 desc[UR22][R6.64], R65 ;  /* 0x0000004106006986 */ /* 0x0005e2000c101516 */
[----:B----4-:R-:W-:-:S04]  /*6050*/  IMAD.WIDE R10, R17, 0x2, R68 ;  /* 0x00000002110a7825 */ /* 0x010fc800078e0244 */
[----:B------:R-:W-:Y:S01]  /*6060*/  IMAD.WIDE R12, R17, 0x2, R4 ;  /* 0x00000002110c7825 */ /* 0x000fe200078e0204 */
[----:B0-----:R-:W-:-:S03]  /*6070*/  PRMT R3, R65, 0x7632, R3 ;  /* 0x0000763241037816 */ /* 0x001fc60000000003 */
[----:B------:R-:W-:Y:S01]  /*6080*/  IMAD.WIDE R68, R15, 0x2, R68 ;  /* 0x000000020f447825 */ /* 0x000fe200078e0244 */
[----:B--2---:R-:W-:-:S03]  /*6090*/  PRMT R7, R66, 0x7632, R7 ;  /* 0x0000763242077816 */ /* 0x004fc60000000007 */
[----:B------:R-:W-:Y:S01]  /*60a0*/  IMAD.WIDE R4, R15, 0x2, R4 ;  /* 0x000000020f047825 */ /* 0x000fe200078e0204 */
[----:B------:R0:W-:Y:S04]  /*60b0*/  @P0 STG.E.U16 desc[UR22][R8.64], R3 ;  /* 0x0000000308000986 */ /* 0x0001e8000c101516 */
[----:B------:R0:W-:Y:S04]  /*60c0*/  @P4 STG.E.U16 desc[UR22][R10.64], R66 ;  /* 0x000000420a004986 */ /* 0x0001e8000c101516 */
[----:B------:R0:W-:Y:S04]  /*60d0*/  @P5 STG.E.U16 desc[UR22][R12.64], R7 ;  /* 0x000000070c005986 */ /* 0x0001e8000c101516 */
[----:B------:R0:W-:Y:S04]  /*60e0*/  @P2 STG.E.U16 desc[UR22][R68.64], R67 ;  /* 0x0000004344002986 */ /* 0x0001e8000c101516 */
[----:B------:R0:W-:Y:S01]  /*60f0*/  @P1 STG.E.U16 desc[UR22][R4.64], R14 ;  /* 0x0000000e04001986 */ /* 0x0001e2000c101516 */
[----:B-1----:R-:W-:Y:S06]  /*6100*/  BAR.SYNC.DEFER_BLOCKING 0x0 ;  /* 0x0000000000007b1d */ /* 0x002fec0000010000 */
[----:B------:R-:W-:Y:S05]  /*6110*/  BRA.U UP0, `(.L_x_13) ;  /* 0x0000000100a07547 */ /* 0x000fea000b800000 */
[----:B------:R-:W1:Y:S01]  /*6120*/  S2UR UR5, SR_CgaCtaId ;  /* 0x00000000000579c3 */ /* 0x000e620000008800 */
[----:B------:R-:W-:Y:S01]  /*6130*/  NOP ;  /* 0x0000000000007918 */ /* 0x000fe20000000000 */
[----:B------:R-:W-:Y:S01]  /*6140*/  UMOV UR4, 0x50 ;  /* 0x0000005000047882 */ /* 0x000fe20000000000 */
[----:B------:R-:W-:Y:S02]  /*6150*/  IMAD.U32 R0, RZ, RZ, UR8 ;  /* 0x00000008ff007e24 */ /* 0x000fe4000f8e00ff */
[----:B0-----:R-:W-:Y:S02]  /*6160*/  IMAD.MOV.U32 R3, RZ, RZ, 0xf ;  /* 0x0000000fff037424 */ /* 0x001fe400078e00ff */
[----:B------:R-:W-:Y:S01]  /*6170*/  IMAD.MOV.U32 R7, RZ, RZ, 0x1 ;  /* 0x00000001ff077424 */ /* 0x000fe200078e00ff */
[----:B------:R-:W-:-:S04]  /*6180*/  LOP3.LUT R0, R0, 0xffff, RZ, 0xc0, !PT ;  /* 0x0000ffff00007812 */ /* 0x000fc800078ec0ff */
[----:B------:R-:W-:-:S05]  /*6190*/  SHF.R.U32.HI R0, RZ, 0x5, R0 ;  /* 0x00000005ff007819 */ /* 0x000fca0000011600 */
[----:B------:R-:W-:Y:S01]  /*61a0*/  VIADD R2, R0, 0x10 ;  /* 0x0000001000027836 */ /* 0x000fe20000000000 */
[----:B------:R-:W-:Y:S01]  /*61b0*/  SHF.L.U32 R0, R3, R0, RZ ;  /* 0x0000000003007219 */ /* 0x000fe200000006ff */
[----:B-1----:R-:W-:-:S03]  /*61c0*/  ULEA UR6, UR5, UR4, 0x18 ;  /* 0x0000000405067291 */ /* 0x002fc6000f8ec0ff */
[----:B------:R-:W-:-:S04]  /*61d0*/  SHF.L.U32 R3, R7, R2, RZ ;  /* 0x0000000207037219 */ /* 0x000fc800000006ff */
[----:B------:R-:W-:Y:S02]  /*61e0*/  LOP3.LUT R0, R3, R0, RZ, 0xfc, !PT ;  /* 0x0000000003007212 */ /* 0x000fe400078efcff */
[----:B------:R-:W0:Y:S02]  /*61f0*/  LDS R5, [UR6] ;  /* 0x00000006ff057984 */ /* 0x000e240008000800 */
[C---:B------:R-:W-:Y:S02]  /*6200*/  LOP3.LUT R2, R0.reuse, 0xffff, RZ, 0xc0, !PT ;  /* 0x0000ffff00027812 */ /* 0x040fe400078ec0ff */
[----:B0-----:R-:W-:-:S04]  /*6210*/  LOP3.LUT R3, R0, 0xffff, R5, 0x80, !PT ;  /* 0x0000ffff00037812 */ /* 0x001fc800078e8005 */
[----:B------:R-:W-:-:S13]  /*6220*/  ISETP.NE.AND P0, PT, R3, R2, PT ;  /* 0x000000020300720c */ /* 0x000fda0003f05270 */
[----:B------:R-:W-:Y:S05]  /*6230*/  @P0 BRA `(.L_x_14) ;  /* 0x0000000000500947 */ /* 0x000fea0003800000 */
[----:B------:R-:W-:Y:S02]  /*6240*/  SHF.R.U32.HI R5, RZ, 0x10, R5 ;  /* 0x00000010ff057819 */ /* 0x000fe40000011605 */
[----:B------:R-:W-:-:S04]  /*6250*/  SHF.R.U32.HI R2, RZ, 0x10, R0 ;  /* 0x00000010ff027819 */ /* 0x000fc80000011600 */
[----:B------:R-:W-:-:S04]  /*6260*/  LOP3.LUT R5, R5, R2, RZ, 0xc0, !PT ;  /* 0x0000000205057212 */ /* 0x000fc800078ec0ff */
[----:B------:R-:W-:-:S13]  /*6270*/  ISETP.NE.AND P0, PT, R5, R2, PT ;  /* 0x000000020500720c */ /* 0x000fda0003f05270 */
[----:B------:R-:W-:Y:S05]  /*6280*/  @P0 BRA `(.L_x_15) ;  /* 0x0000000000300947 */ /* 0x000fea0003800000 */
[----:B------:R-:W-:Y:S01]  /*6290*/  R2UR UR4, R0 ;  /* 0x00000000000472ca */ /* 0x000fe200000e0000 */
[----:B------:R-:W-:Y:S01]  /*62a0*/  VOTEU.ANY UR5, UPT, PT ;  /* 0x0000000000057886 */ /* 0x000fe200038e0100 */
[----:B------:R-:W0:Y:S01]  /*62b0*/  S2R R0, SR_LANEID ;  /* 0x0000000000007919 */ /* 0x000e220000000000 */
[----:B------:R-:W-:-:S10]  /*62c0*/  UFLO.U32 UR5, UR5 ;  /* 0x00000005000572bd */ /* 0x000fd400080e0000 */
[----:B------:R-:W-:-:S06]  /*62d0*/  ULOP3.LUT UR4, URZ, UR4, URZ, 0x33, !UPT ;  /* 0x00000004ff047292 */ /* 0x000fcc000f8e33ff */
[----:B------:R-:W-:-:S04]  /*62e0*/  IMAD.U32 R2, RZ, RZ, UR4 ;  /* 0x00000004ff027e24 */ /* 0x000fc8000f8e00ff */
[----:B------:R-:W1:Y:S02]  /*62f0*/  REDUX UR7, R2 ;  /* 0x00000000020773c4 */ /* 0x000e640000000000 */
[----:B------:R2:W-:Y:S01]  /*6300*/  UTCATOMSWS.AND URZ, UR4 ;  /* 0x0000000400ff79e3 */ /* 0x0005e20008000000 */
[----:B0-----:R-:W-:Y:S01]  /*6310*/  ISETP.EQ.U32.AND P0, PT, R0, UR5, PT ;  /* 0x0000000500007c0c */ /* 0x001fe2000bf02070 */
[----:B-1----:R-:W-:-:S12]  /*6320*/  IMAD.U32 R0, RZ, RZ, UR7 ;  /* 0x00000007ff007e24 */ /* 0x002fd8000f8e00ff */
[----:B------:R2:W-:Y:S01]  /*6330*/  @P0 ATOMS.AND RZ, [UR6], R0 ;  /* 0x00000000ffff098c */ /* 0x0005e2000a800006 */
[----:B------:R-:W-:Y:S05]  /*6340*/  BRA `(.L_x_13) ;  /* 0x0000000000147947 */ /* 0x000fea0003800000 */
.L_x_15:
[----:B------:R-:W-:-:S07]  /*6350*/  MOV R2, 0x6370 ;  /* 0x0000637000027802 */ /* 0x000fce0000000f00 */
[----:B------:R-:W-:Y:S05]  /*6360*/  CALL.REL.NOINC `($__internal_0_$__cuda_sm10x_tcgen05_guardrail_trap_col_being_dealloced_not_returned_by_alloc) ;  /* 0x00000000002c7944 */ /* 0x000fea0003c00000 */
[----:B------:R-:W-:Y:S05]  /*6370*/  BRA `(.L_x_13) ;  /* 0x0000000000087947 */ /* 0x000fea0003800000 */
.L_x_14:
[----:B------:R-:W-:-:S07]  /*6380*/  MOV R2, 0x63a0 ;  /* 0x000063a000027802 */ /* 0x000fce0000000f00 */
[----:B------:R-:W-:Y:S05]  /*6390*/  CALL.REL.NOINC `($__internal_2_$__cuda_sm10x_tcgen05_guardrail_trap_unallocated_columns_being_dealloced) ;  /* 0x0000000000387944 */ /* 0x000fea0003c00000 */
.L_x_13:
[----:B------:R-:W-:Y:S01]  /*63a0*/  NOP ;  /* 0x0000000000007918 */ /* 0x000fe20000000000 */
[----:B--2---:R-:W-:Y:S05]  /*63b0*/  EXIT ;  /* 0x000000000000794d */ /* 0x004fea0003800000 */
.L_x_8:
[----:B------:R-:W0:Y:S02]  /*63c0*/  SYNCS.PHASECHK.TRANS64.TRYWAIT P1, [UR19], R4 ;  /* 0x00000004ff0075a7 */ /* 0x000e240008021113 */
[----:B0-----:R-:W-:Y:S05]  /*63d0*/  @!P1 BRA `(.L_x_8) ;  /* 0xfffffffc00f89947 */ /* 0x001fea000383ffff */
[----:B------:R-:W-:Y:S05]  /*63e0*/  BRA `(.L_x_16) ;  /* 0xffffffc000b07947 */ /* 0x000fea000383ffff */
.L_x_12:
[----:B------:R-:W0:Y:S02]  /*63f0*/  SYNCS.PHASECHK.TRANS64.TRYWAIT P0, [UR19], R3 ;  /* 0x00000003ff0075a7 */ /* 0x000e240008001113 */
[----:B0-----:R-:W-:Y:S05]  /*6400*/  @!P0 BRA `(.L_x_12) ;  /* 0xfffffffc00f88947 */ /* 0x001fea000383ffff */
[----:B------:R-:W-:Y:S05]  /*6410*/  BRA `(.L_x_11) ;  /* 0xffffffcc00f87947 */ /* 0x000fea000383ffff */
        .weak           $__internal_0_$__cuda_sm10x_tcgen05_guardrail_trap_col_being_dealloced_not_returned_by_alloc
        .type           $__internal_0_$__cuda_sm10x_tcgen05_guardrail_trap_col_being_dealloced_not_returned_by_alloc,@function
        .size           $__internal_0_$__cuda_sm10x_tcgen05_guardrail_trap_col_being_dealloced_not_returned_by_alloc,($__internal_1_$__cuda_sm10x_tcgen05_guardrail_trap_phase_invalid_during_alloc - $__internal_0_$__cuda_sm10x_tcgen05_guardrail_trap_col_being_dealloced_not_returned_by_alloc)
$__internal_0_$__cuda_sm10x_tcgen05_guardrail_trap_col_being_dealloced_not_returned_by_alloc:
[----:B------:R-:W-:Y:S05]  /*6420*/  BPT.TRAP 0x1 ;  /* 0x000000040000795c */ /* 0x000fea0000300000 */
[----:B------:R-:W-:-:S04]  /*6430*/  IMAD.MOV.U32 R3, RZ, RZ, 0x0 ;  /* 0x00000000ff037424 */ /* 0x000fc800078e00ff */
[----:B------:R-:W-:Y:S05]  /*6440*/  RET.REL.NODEC R2 `(matmul_kernel) ;  /* 0xffffff9802ec7950 */ /* 0x000fea0003c3ffff */
        .weak           $__internal_1_$__cuda_sm10x_tcgen05_guardrail_trap_phase_invalid_during_alloc
        .type           $__internal_1_$__cuda_sm10x_tcgen05_guardrail_trap_phase_invalid_during_alloc,@function
        .size           $__internal_1_$__cuda_sm10x_tcgen05_guardrail_trap_phase_invalid_during_alloc,($__internal_2_$__cuda_sm10x_tcgen05_guardrail_trap_unallocated_columns_being_dealloced - $__internal_1_$__cuda_sm10x_tcgen05_guardrail_trap_phase_invalid_during_alloc)
$__internal_1_$__cuda_sm10x_tcgen05_guardrail_trap_phase_invalid_during_alloc:
[----:B------:R-:W-:Y:S05]  /*6450*/  BPT.TRAP 0x1 ;  /* 0x000000040000795c */ /* 0x000fea0000300000 */
[----:B------:R-:W-:-:S04]  /*6460*/  IMAD.MOV.U32 R5, RZ, RZ, 0x0 ;  /* 0x00000000ff057424 */ /* 0x000fc800078e00ff */
[----:B------:R-:W-:Y:S05]  /*6470*/  RET.REL.NODEC R4 `(matmul_kernel) ;  /* 0xffffff9804e07950 */ /* 0x000fea0003c3ffff */
        .weak           $__internal_2_$__cuda_sm10x_tcgen05_guardrail_trap_unallocated_columns_being_dealloced
        .type           $__internal_2_$__cuda_sm10x_tcgen05_guardrail_trap_unallocated_columns_being_dealloced,@function
        .size           $__internal_2_$__cuda_sm10x_tcgen05_guardrail_trap_unallocated_columns_being_dealloced,(.L_x_20 - $__internal_2_$__cuda_sm10x_tcgen05_guardrail_trap_unallocated_columns_being_dealloced)
$__internal_2_$__cuda_sm10x_tcgen05_guardrail_trap_unallocated_columns_being_dealloced:
[----:B------:R-:W-:Y:S05]  /*6480*/  BPT.TRAP 0x1 ;  /* 0x000000040000795c */ /* 0x000fea0000300000 */
[----:B------:R-:W-:-:S04]  /*6490*/  IMAD.MOV.U32 R3, RZ, RZ, 0x0 ;  /* 0x00000000ff037424 */ /* 0x000fc800078e00ff */
[----:B------:R-:W-:Y:S05]  /*64a0*/  RET.REL.NODEC R2 `(matmul_kernel) ;  /* 0xffffff9802d47950 */ /* 0x000fea0003c3ffff */
.L_x_17:
[----:B------:R-:W-:-:S00]  /*64b0*/  BRA `(.L_x_17) ;  /* 0xfffffffc00fc7947 */ /* 0x000fc0000383ffff */
[----:B------:R-:W-:-:S00]  /*64c0*/  NOP ;  /* 0x0000000000007918 */ /* 0x000fc00000000000 */
        /* <DEDUP_REMOVED lines=11> */
.L_x_20:


//--------------------- .nv.shared.matmul_kernel  --------------------------
	.section	.nv.shared.matmul_kernel,"aw",@nobits
	.sectionflags	@""
	.align	16
	.zero		1024


//--------------------- .nv.shared.reserved.0     --------------------------
	.section	.nv.shared.reserved.0,"aw",@nobits
	.align	8
	.weak		__nv_reservedSMEM_offset_0_alias
	.size		__nv_reservedSMEM_offset_0_alias, 0, 64
	.other		__nv_reservedSMEM_offset_0_alias,@"STO_CUDA_RESERVED_SHARED STV_DEFAULT"
__nv_reservedSMEM_offset_0_alias:
	.zero		0
.nv.shared.reserved.0:
	.zero		64
	.weak		__nv_reservedSMEM_allocation_phase
	.type		__nv_reservedSMEM_allocation_phase,@object
	.size		__nv_reservedSMEM_allocation_phase,(.L_0 - __nv_reservedSMEM_allocation_phase)
__nv_reservedSMEM_allocation_phase:
	.zero		1
.L_0:
	.zero		7
	.weak		__nv_reservedSMEM_devtool_atexit_pc
	.type		__nv_reservedSMEM_devtool_atexit_pc,@object
	.size		__nv_reservedSMEM_devtool_atexit_pc,(__nv_reservedSMEM_allocation_mask - __nv_reservedSMEM_devtool_atexit_pc)
__nv_reservedSMEM_devtool_atexit_pc:
	.zero		8
	.weak		__nv_reservedSMEM_allocation_mask
	.type		__nv_reservedSMEM_allocation_mask,@object
	.size		__nv_reservedSMEM_allocation_mask,(.L_2 - __nv_reservedSMEM_allocation_mask)
__nv_reservedSMEM_allocation_mask:
	.zero		4
.L_2:


//--------------------- .nv.constant0.matmul_kernel --------------------------
	.section	.nv.constant0.matmul_kernel,"a",@progbits
	.sectionflags	@""
	.align	4
.nv.constant0.matmul_kernel:
	.zero		976


//--------------------- SYMBOLS --------------------------

	.type		.nv.reservedSmem.offset0,@object
	.size		.nv.reservedSmem.offset0,0x4
	.type		.nv.reservedSmem.cap,@object
	.size		.nv.reservedSmem.cap,0x4
